//
// Generated by NVIDIA NVVM Compiler
//
// Compiler Build ID: CL-36424714
// Cuda compilation tools, release 13.0, V13.0.88
// Based on NVVM 20.0.0
//

.version 9.0
.target sm_100
.address_size 64

	// .globl	_Z14shared_model_1PdPiS0_S0_i
// _ZZ14shared_model_1PdPiS0_S0_iE5smem1 has been demoted
// _ZZ14shared_model_1PdPiS0_S0_iE5smem2 has been demoted

.visible .entry _Z14shared_model_1PdPiS0_S0_i(
	.param .u64 .ptr .align 1 _Z14shared_model_1PdPiS0_S0_i_param_0,
	.param .u64 .ptr .align 1 _Z14shared_model_1PdPiS0_S0_i_param_1,
	.param .u64 .ptr .align 1 _Z14shared_model_1PdPiS0_S0_i_param_2,
	.param .u64 .ptr .align 1 _Z14shared_model_1PdPiS0_S0_i_param_3,
	.param .u32 _Z14shared_model_1PdPiS0_S0_i_param_4
)
{
	.reg .pred 	%p<8>;
	.reg .b32 	%r<868>;
	.reg .b64 	%rd<34>;
	.reg .b64 	%fd<12>;
	// demoted variable
	.shared .align 4 .b8 _ZZ14shared_model_1PdPiS0_S0_iE5smem1[4096];
	// demoted variable
	.shared .align 4 .b8 _ZZ14shared_model_1PdPiS0_S0_iE5smem2[4096];
	ld.param.u64 	%rd7, [_Z14shared_model_1PdPiS0_S0_i_param_0];
	ld.param.u64 	%rd9, [_Z14shared_model_1PdPiS0_S0_i_param_1];
	ld.param.u64 	%rd10, [_Z14shared_model_1PdPiS0_S0_i_param_2];
	ld.param.u64 	%rd8, [_Z14shared_model_1PdPiS0_S0_i_param_3];
	ld.param.u32 	%r39, [_Z14shared_model_1PdPiS0_S0_i_param_4];
	cvta.to.global.u64 	%rd1, %rd10;
	cvta.to.global.u64 	%rd2, %rd9;
	mov.u32 	%r1, %tid.x;
	mov.u32 	%r2, %ntid.x;
	add.s32 	%r40, %r1, %r2;
	max.u32 	%r41, %r40, 1024;
	setp.lt.u32 	%p1, %r40, 1024;
	selp.u32 	%r42, 1, 0, %p1;
	add.s32 	%r43, %r40, %r42;
	sub.s32 	%r44, %r41, %r43;
	div.u32 	%r45, %r44, %r2;
	add.s32 	%r3, %r45, %r42;
	and.b32  	%r46, %r3, 3;
	setp.eq.s32 	%p2, %r46, 3;
	mov.u32 	%r863, %r1;
	@%p2 bra 	$L__BB0_3;
	add.s32 	%r47, %r3, 1;
	and.b32  	%r48, %r47, 3;
	mul.wide.u32 	%rd33, %r1, 4;
	mul.wide.u32 	%rd4, %r2, 4;
	neg.s32 	%r857, %r48;
	mad.lo.s32 	%r863, %r2, %r48, %r1;
$L__BB0_2:
	.pragma "nounroll";
	cvt.u32.u64 	%r49, %rd33;
	add.s64 	%rd11, %rd2, %rd33;
	ld.global.u32 	%r50, [%rd11];
	mov.u32 	%r51, _ZZ14shared_model_1PdPiS0_S0_iE5smem1;
	add.s32 	%r52, %r51, %r49;
	st.shared.u32 	[%r52], %r50;
	add.s64 	%rd12, %rd1, %rd33;
	ld.global.u32 	%r53, [%rd12];
	mov.u32 	%r54, _ZZ14shared_model_1PdPiS0_S0_iE5smem2;
	add.s32 	%r55, %r54, %r49;
	st.shared.u32 	[%r55], %r53;
	add.s64 	%rd33, %rd33, %rd4;
	add.s32 	%r857, %r857, 1;
	setp.ne.s32 	%p3, %r857, 0;
	@%p3 bra 	$L__BB0_2;
$L__BB0_3:
	setp.lt.u32 	%p4, %r3, 3;
	@%p4 bra 	$L__BB0_6;
	shl.b32 	%r56, %r2, 1;
	add.s32 	%r862, %r863, %r56;
	shl.b32 	%r10, %r2, 2;
	mad.lo.s32 	%r861, %r2, 3, %r863;
	add.s32 	%r860, %r2, %r863;
	mov.u32 	%r57, _ZZ14shared_model_1PdPiS0_S0_iE5smem2;
	add.s32 	%r13, %r57, %r10;
	shl.b32 	%r859, %r863, 2;
	shl.b32 	%r15, %r2, 4;
	shl.b32 	%r58, %r2, 3;
	add.s32 	%r16, %r57, %r58;
	mul.lo.s32 	%r59, %r2, 12;
	add.s32 	%r17, %r57, %r59;
	mov.u32 	%r60, _ZZ14shared_model_1PdPiS0_S0_iE5smem1;
	add.s32 	%r18, %r60, %r10;
	add.s32 	%r19, %r60, %r58;
	add.s32 	%r20, %r60, %r59;
$L__BB0_5:
	mul.wide.u32 	%rd13, %r863, 4;
	add.s64 	%rd14, %rd2, %rd13;
	ld.global.u32 	%r61, [%rd14];
	add.s32 	%r63, %r60, %r859;
	st.shared.u32 	[%r63], %r61;
	add.s64 	%rd15, %rd1, %rd13;
	ld.global.u32 	%r64, [%rd15];
	add.s32 	%r66, %r57, %r859;
	st.shared.u32 	[%r66], %r64;
	add.s32 	%r67, %r863, %r2;
	mul.wide.u32 	%rd16, %r860, 4;
	add.s64 	%rd17, %rd2, %rd16;
	ld.global.u32 	%r68, [%rd17];
	add.s32 	%r69, %r18, %r859;
	st.shared.u32 	[%r69], %r68;
	add.s64 	%rd18, %rd1, %rd16;
	ld.global.u32 	%r70, [%rd18];
	add.s32 	%r71, %r13, %r859;
	st.shared.u32 	[%r71], %r70;
	add.s32 	%r72, %r67, %r2;
	mul.wide.u32 	%rd19, %r862, 4;
	add.s64 	%rd20, %rd2, %rd19;
	ld.global.u32 	%r73, [%rd20];
	add.s32 	%r74, %r19, %r859;
	st.shared.u32 	[%r74], %r73;
	add.s64 	%rd21, %rd1, %rd19;
	ld.global.u32 	%r75, [%rd21];
	add.s32 	%r76, %r16, %r859;
	st.shared.u32 	[%r76], %r75;
	add.s32 	%r77, %r72, %r2;
	mul.wide.u32 	%rd22, %r861, 4;
	add.s64 	%rd23, %rd2, %rd22;
	ld.global.u32 	%r78, [%rd23];
	add.s32 	%r79, %r20, %r859;
	st.shared.u32 	[%r79], %r78;
	add.s64 	%rd24, %rd1, %rd22;
	ld.global.u32 	%r80, [%rd24];
	add.s32 	%r81, %r17, %r859;
	st.shared.u32 	[%r81], %r80;
	add.s32 	%r863, %r77, %r2;
	add.s32 	%r862, %r862, %r10;
	add.s32 	%r861, %r861, %r10;
	add.s32 	%r860, %r860, %r10;
	add.s32 	%r859, %r859, %r15;
	setp.lt.u32 	%p5, %r863, 1024;
	@%p5 bra 	$L__BB0_5;
$L__BB0_6:
	setp.eq.s32 	%p6, %r39, 0;
	mov.f64 	%fd11, 0d0000000000000000;
	mov.u32 	%r866, %r1;
	@%p6 bra 	$L__BB0_10;
	neg.s32 	%r864, %r39;
	mov.f64 	%fd10, 0d0000000000000000;
	mov.u32 	%r85, _ZZ14shared_model_1PdPiS0_S0_iE5smem1;
	mov.u32 	%r89, _ZZ14shared_model_1PdPiS0_S0_iE5smem2;
	mov.u32 	%r866, %r1;
$L__BB0_8:
	bar.sync 	0;
	// begin inline asm
	mov.u64 	%rd25, %clock64;
	// end inline asm
	cvt.u32.u64 	%r83, %rd25;
	shl.b32 	%r84, %r866, 2;
	add.s32 	%r86, %r85, %r84;
	ld.shared.u32 	%r87, [%r86];
	shl.b32 	%r88, %r87, 2;
	add.s32 	%r90, %r89, %r88;
	ld.shared.u32 	%r91, [%r90];
	shl.b32 	%r92, %r91, 2;
	add.s32 	%r93, %r85, %r92;
	ld.shared.u32 	%r94, [%r93];
	shl.b32 	%r95, %r94, 2;
	add.s32 	%r96, %r89, %r95;
	ld.shared.u32 	%r97, [%r96];
	shl.b32 	%r98, %r97, 2;
	add.s32 	%r99, %r85, %r98;
	ld.shared.u32 	%r100, [%r99];
	shl.b32 	%r101, %r100, 2;
	add.s32 	%r102, %r89, %r101;
	ld.shared.u32 	%r103, [%r102];
	shl.b32 	%r104, %r103, 2;
	add.s32 	%r105, %r85, %r104;
	ld.shared.u32 	%r106, [%r105];
	shl.b32 	%r107, %r106, 2;
	add.s32 	%r108, %r89, %r107;
	ld.shared.u32 	%r109, [%r108];
	shl.b32 	%r110, %r109, 2;
	add.s32 	%r111, %r85, %r110;
	ld.shared.u32 	%r112, [%r111];
	shl.b32 	%r113, %r112, 2;
	add.s32 	%r114, %r89, %r113;
	ld.shared.u32 	%r115, [%r114];
	shl.b32 	%r116, %r115, 2;
	add.s32 	%r117, %r85, %r116;
	ld.shared.u32 	%r118, [%r117];
	shl.b32 	%r119, %r118, 2;
	add.s32 	%r120, %r89, %r119;
	ld.shared.u32 	%r121, [%r120];
	shl.b32 	%r122, %r121, 2;
	add.s32 	%r123, %r85, %r122;
	ld.shared.u32 	%r124, [%r123];
	shl.b32 	%r125, %r124, 2;
	add.s32 	%r126, %r89, %r125;
	ld.shared.u32 	%r127, [%r126];
	shl.b32 	%r128, %r127, 2;
	add.s32 	%r129, %r85, %r128;
	ld.shared.u32 	%r130, [%r129];
	shl.b32 	%r131, %r130, 2;
	add.s32 	%r132, %r89, %r131;
	ld.shared.u32 	%r133, [%r132];
	shl.b32 	%r134, %r133, 2;
	add.s32 	%r135, %r85, %r134;
	ld.shared.u32 	%r136, [%r135];
	shl.b32 	%r137, %r136, 2;
	add.s32 	%r138, %r89, %r137;
	ld.shared.u32 	%r139, [%r138];
	shl.b32 	%r140, %r139, 2;
	add.s32 	%r141, %r85, %r140;
	ld.shared.u32 	%r142, [%r141];
	shl.b32 	%r143, %r142, 2;
	add.s32 	%r144, %r89, %r143;
	ld.shared.u32 	%r145, [%r144];
	shl.b32 	%r146, %r145, 2;
	add.s32 	%r147, %r85, %r146;
	ld.shared.u32 	%r148, [%r147];
	shl.b32 	%r149, %r148, 2;
	add.s32 	%r150, %r89, %r149;
	ld.shared.u32 	%r151, [%r150];
	shl.b32 	%r152, %r151, 2;
	add.s32 	%r153, %r85, %r152;
	ld.shared.u32 	%r154, [%r153];
	shl.b32 	%r155, %r154, 2;
	add.s32 	%r156, %r89, %r155;
	ld.shared.u32 	%r157, [%r156];
	shl.b32 	%r158, %r157, 2;
	add.s32 	%r159, %r85, %r158;
	ld.shared.u32 	%r160, [%r159];
	shl.b32 	%r161, %r160, 2;
	add.s32 	%r162, %r89, %r161;
	ld.shared.u32 	%r163, [%r162];
	shl.b32 	%r164, %r163, 2;
	add.s32 	%r165, %r85, %r164;
	ld.shared.u32 	%r166, [%r165];
	shl.b32 	%r167, %r166, 2;
	add.s32 	%r168, %r89, %r167;
	ld.shared.u32 	%r169, [%r168];
	shl.b32 	%r170, %r169, 2;
	add.s32 	%r171, %r85, %r170;
	ld.shared.u32 	%r172, [%r171];
	shl.b32 	%r173, %r172, 2;
	add.s32 	%r174, %r89, %r173;
	ld.shared.u32 	%r175, [%r174];
	shl.b32 	%r176, %r175, 2;
	add.s32 	%r177, %r85, %r176;
	ld.shared.u32 	%r178, [%r177];
	shl.b32 	%r179, %r178, 2;
	add.s32 	%r180, %r89, %r179;
	ld.shared.u32 	%r181, [%r180];
	shl.b32 	%r182, %r181, 2;
	add.s32 	%r183, %r85, %r182;
	ld.shared.u32 	%r184, [%r183];
	shl.b32 	%r185, %r184, 2;
	add.s32 	%r186, %r89, %r185;
	ld.shared.u32 	%r187, [%r186];
	shl.b32 	%r188, %r187, 2;
	add.s32 	%r189, %r85, %r188;
	ld.shared.u32 	%r190, [%r189];
	shl.b32 	%r191, %r190, 2;
	add.s32 	%r192, %r89, %r191;
	ld.shared.u32 	%r193, [%r192];
	shl.b32 	%r194, %r193, 2;
	add.s32 	%r195, %r85, %r194;
	ld.shared.u32 	%r196, [%r195];
	shl.b32 	%r197, %r196, 2;
	add.s32 	%r198, %r89, %r197;
	ld.shared.u32 	%r199, [%r198];
	shl.b32 	%r200, %r199, 2;
	add.s32 	%r201, %r85, %r200;
	ld.shared.u32 	%r202, [%r201];
	shl.b32 	%r203, %r202, 2;
	add.s32 	%r204, %r89, %r203;
	ld.shared.u32 	%r205, [%r204];
	shl.b32 	%r206, %r205, 2;
	add.s32 	%r207, %r85, %r206;
	ld.shared.u32 	%r208, [%r207];
	shl.b32 	%r209, %r208, 2;
	add.s32 	%r210, %r89, %r209;
	ld.shared.u32 	%r211, [%r210];
	shl.b32 	%r212, %r211, 2;
	add.s32 	%r213, %r85, %r212;
	ld.shared.u32 	%r214, [%r213];
	shl.b32 	%r215, %r214, 2;
	add.s32 	%r216, %r89, %r215;
	ld.shared.u32 	%r217, [%r216];
	shl.b32 	%r218, %r217, 2;
	add.s32 	%r219, %r85, %r218;
	ld.shared.u32 	%r220, [%r219];
	shl.b32 	%r221, %r220, 2;
	add.s32 	%r222, %r89, %r221;
	ld.shared.u32 	%r223, [%r222];
	shl.b32 	%r224, %r223, 2;
	add.s32 	%r225, %r85, %r224;
	ld.shared.u32 	%r226, [%r225];
	shl.b32 	%r227, %r226, 2;
	add.s32 	%r228, %r89, %r227;
	ld.shared.u32 	%r229, [%r228];
	shl.b32 	%r230, %r229, 2;
	add.s32 	%r231, %r85, %r230;
	ld.shared.u32 	%r232, [%r231];
	shl.b32 	%r233, %r232, 2;
	add.s32 	%r234, %r89, %r233;
	ld.shared.u32 	%r235, [%r234];
	shl.b32 	%r236, %r235, 2;
	add.s32 	%r237, %r85, %r236;
	ld.shared.u32 	%r238, [%r237];
	shl.b32 	%r239, %r238, 2;
	add.s32 	%r240, %r89, %r239;
	ld.shared.u32 	%r241, [%r240];
	shl.b32 	%r242, %r241, 2;
	add.s32 	%r243, %r85, %r242;
	ld.shared.u32 	%r244, [%r243];
	shl.b32 	%r245, %r244, 2;
	add.s32 	%r246, %r89, %r245;
	ld.shared.u32 	%r247, [%r246];
	shl.b32 	%r248, %r247, 2;
	add.s32 	%r249, %r85, %r248;
	ld.shared.u32 	%r250, [%r249];
	shl.b32 	%r251, %r250, 2;
	add.s32 	%r252, %r89, %r251;
	ld.shared.u32 	%r253, [%r252];
	shl.b32 	%r254, %r253, 2;
	add.s32 	%r255, %r85, %r254;
	ld.shared.u32 	%r256, [%r255];
	shl.b32 	%r257, %r256, 2;
	add.s32 	%r258, %r89, %r257;
	ld.shared.u32 	%r259, [%r258];
	shl.b32 	%r260, %r259, 2;
	add.s32 	%r261, %r85, %r260;
	ld.shared.u32 	%r262, [%r261];
	shl.b32 	%r263, %r262, 2;
	add.s32 	%r264, %r89, %r263;
	ld.shared.u32 	%r265, [%r264];
	shl.b32 	%r266, %r265, 2;
	add.s32 	%r267, %r85, %r266;
	ld.shared.u32 	%r268, [%r267];
	shl.b32 	%r269, %r268, 2;
	add.s32 	%r270, %r89, %r269;
	ld.shared.u32 	%r271, [%r270];
	shl.b32 	%r272, %r271, 2;
	add.s32 	%r273, %r85, %r272;
	ld.shared.u32 	%r274, [%r273];
	shl.b32 	%r275, %r274, 2;
	add.s32 	%r276, %r89, %r275;
	ld.shared.u32 	%r277, [%r276];
	shl.b32 	%r278, %r277, 2;
	add.s32 	%r279, %r85, %r278;
	ld.shared.u32 	%r280, [%r279];
	shl.b32 	%r281, %r280, 2;
	add.s32 	%r282, %r89, %r281;
	ld.shared.u32 	%r283, [%r282];
	shl.b32 	%r284, %r283, 2;
	add.s32 	%r285, %r85, %r284;
	ld.shared.u32 	%r286, [%r285];
	shl.b32 	%r287, %r286, 2;
	add.s32 	%r288, %r89, %r287;
	ld.shared.u32 	%r289, [%r288];
	shl.b32 	%r290, %r289, 2;
	add.s32 	%r291, %r85, %r290;
	ld.shared.u32 	%r292, [%r291];
	shl.b32 	%r293, %r292, 2;
	add.s32 	%r294, %r89, %r293;
	ld.shared.u32 	%r295, [%r294];
	shl.b32 	%r296, %r295, 2;
	add.s32 	%r297, %r85, %r296;
	ld.shared.u32 	%r298, [%r297];
	shl.b32 	%r299, %r298, 2;
	add.s32 	%r300, %r89, %r299;
	ld.shared.u32 	%r301, [%r300];
	shl.b32 	%r302, %r301, 2;
	add.s32 	%r303, %r85, %r302;
	ld.shared.u32 	%r304, [%r303];
	shl.b32 	%r305, %r304, 2;
	add.s32 	%r306, %r89, %r305;
	ld.shared.u32 	%r307, [%r306];
	shl.b32 	%r308, %r307, 2;
	add.s32 	%r309, %r85, %r308;
	ld.shared.u32 	%r310, [%r309];
	shl.b32 	%r311, %r310, 2;
	add.s32 	%r312, %r89, %r311;
	ld.shared.u32 	%r313, [%r312];
	shl.b32 	%r314, %r313, 2;
	add.s32 	%r315, %r85, %r314;
	ld.shared.u32 	%r316, [%r315];
	shl.b32 	%r317, %r316, 2;
	add.s32 	%r318, %r89, %r317;
	ld.shared.u32 	%r319, [%r318];
	shl.b32 	%r320, %r319, 2;
	add.s32 	%r321, %r85, %r320;
	ld.shared.u32 	%r322, [%r321];
	shl.b32 	%r323, %r322, 2;
	add.s32 	%r324, %r89, %r323;
	ld.shared.u32 	%r325, [%r324];
	shl.b32 	%r326, %r325, 2;
	add.s32 	%r327, %r85, %r326;
	ld.shared.u32 	%r328, [%r327];
	shl.b32 	%r329, %r328, 2;
	add.s32 	%r330, %r89, %r329;
	ld.shared.u32 	%r331, [%r330];
	shl.b32 	%r332, %r331, 2;
	add.s32 	%r333, %r85, %r332;
	ld.shared.u32 	%r334, [%r333];
	shl.b32 	%r335, %r334, 2;
	add.s32 	%r336, %r89, %r335;
	ld.shared.u32 	%r337, [%r336];
	shl.b32 	%r338, %r337, 2;
	add.s32 	%r339, %r85, %r338;
	ld.shared.u32 	%r340, [%r339];
	shl.b32 	%r341, %r340, 2;
	add.s32 	%r342, %r89, %r341;
	ld.shared.u32 	%r343, [%r342];
	shl.b32 	%r344, %r343, 2;
	add.s32 	%r345, %r85, %r344;
	ld.shared.u32 	%r346, [%r345];
	shl.b32 	%r347, %r346, 2;
	add.s32 	%r348, %r89, %r347;
	ld.shared.u32 	%r349, [%r348];
	shl.b32 	%r350, %r349, 2;
	add.s32 	%r351, %r85, %r350;
	ld.shared.u32 	%r352, [%r351];
	shl.b32 	%r353, %r352, 2;
	add.s32 	%r354, %r89, %r353;
	ld.shared.u32 	%r355, [%r354];
	shl.b32 	%r356, %r355, 2;
	add.s32 	%r357, %r85, %r356;
	ld.shared.u32 	%r358, [%r357];
	shl.b32 	%r359, %r358, 2;
	add.s32 	%r360, %r89, %r359;
	ld.shared.u32 	%r361, [%r360];
	shl.b32 	%r362, %r361, 2;
	add.s32 	%r363, %r85, %r362;
	ld.shared.u32 	%r364, [%r363];
	shl.b32 	%r365, %r364, 2;
	add.s32 	%r366, %r89, %r365;
	ld.shared.u32 	%r367, [%r366];
	shl.b32 	%r368, %r367, 2;
	add.s32 	%r369, %r85, %r368;
	ld.shared.u32 	%r370, [%r369];
	shl.b32 	%r371, %r370, 2;
	add.s32 	%r372, %r89, %r371;
	ld.shared.u32 	%r373, [%r372];
	shl.b32 	%r374, %r373, 2;
	add.s32 	%r375, %r85, %r374;
	ld.shared.u32 	%r376, [%r375];
	shl.b32 	%r377, %r376, 2;
	add.s32 	%r378, %r89, %r377;
	ld.shared.u32 	%r379, [%r378];
	shl.b32 	%r380, %r379, 2;
	add.s32 	%r381, %r85, %r380;
	ld.shared.u32 	%r382, [%r381];
	shl.b32 	%r383, %r382, 2;
	add.s32 	%r384, %r89, %r383;
	ld.shared.u32 	%r385, [%r384];
	shl.b32 	%r386, %r385, 2;
	add.s32 	%r387, %r85, %r386;
	ld.shared.u32 	%r388, [%r387];
	shl.b32 	%r389, %r388, 2;
	add.s32 	%r390, %r89, %r389;
	ld.shared.u32 	%r391, [%r390];
	shl.b32 	%r392, %r391, 2;
	add.s32 	%r393, %r85, %r392;
	ld.shared.u32 	%r394, [%r393];
	shl.b32 	%r395, %r394, 2;
	add.s32 	%r396, %r89, %r395;
	ld.shared.u32 	%r397, [%r396];
	shl.b32 	%r398, %r397, 2;
	add.s32 	%r399, %r85, %r398;
	ld.shared.u32 	%r400, [%r399];
	shl.b32 	%r401, %r400, 2;
	add.s32 	%r402, %r89, %r401;
	ld.shared.u32 	%r403, [%r402];
	shl.b32 	%r404, %r403, 2;
	add.s32 	%r405, %r85, %r404;
	ld.shared.u32 	%r406, [%r405];
	shl.b32 	%r407, %r406, 2;
	add.s32 	%r408, %r89, %r407;
	ld.shared.u32 	%r409, [%r408];
	shl.b32 	%r410, %r409, 2;
	add.s32 	%r411, %r85, %r410;
	ld.shared.u32 	%r412, [%r411];
	shl.b32 	%r413, %r412, 2;
	add.s32 	%r414, %r89, %r413;
	ld.shared.u32 	%r415, [%r414];
	shl.b32 	%r416, %r415, 2;
	add.s32 	%r417, %r85, %r416;
	ld.shared.u32 	%r418, [%r417];
	shl.b32 	%r419, %r418, 2;
	add.s32 	%r420, %r89, %r419;
	ld.shared.u32 	%r421, [%r420];
	shl.b32 	%r422, %r421, 2;
	add.s32 	%r423, %r85, %r422;
	ld.shared.u32 	%r424, [%r423];
	shl.b32 	%r425, %r424, 2;
	add.s32 	%r426, %r89, %r425;
	ld.shared.u32 	%r427, [%r426];
	shl.b32 	%r428, %r427, 2;
	add.s32 	%r429, %r85, %r428;
	ld.shared.u32 	%r430, [%r429];
	shl.b32 	%r431, %r430, 2;
	add.s32 	%r432, %r89, %r431;
	ld.shared.u32 	%r433, [%r432];
	shl.b32 	%r434, %r433, 2;
	add.s32 	%r435, %r85, %r434;
	ld.shared.u32 	%r436, [%r435];
	shl.b32 	%r437, %r436, 2;
	add.s32 	%r438, %r89, %r437;
	ld.shared.u32 	%r439, [%r438];
	shl.b32 	%r440, %r439, 2;
	add.s32 	%r441, %r85, %r440;
	ld.shared.u32 	%r442, [%r441];
	shl.b32 	%r443, %r442, 2;
	add.s32 	%r444, %r89, %r443;
	ld.shared.u32 	%r445, [%r444];
	shl.b32 	%r446, %r445, 2;
	add.s32 	%r447, %r85, %r446;
	ld.shared.u32 	%r448, [%r447];
	shl.b32 	%r449, %r448, 2;
	add.s32 	%r450, %r89, %r449;
	ld.shared.u32 	%r451, [%r450];
	shl.b32 	%r452, %r451, 2;
	add.s32 	%r453, %r85, %r452;
	ld.shared.u32 	%r454, [%r453];
	shl.b32 	%r455, %r454, 2;
	add.s32 	%r456, %r89, %r455;
	ld.shared.u32 	%r457, [%r456];
	shl.b32 	%r458, %r457, 2;
	add.s32 	%r459, %r85, %r458;
	ld.shared.u32 	%r460, [%r459];
	shl.b32 	%r461, %r460, 2;
	add.s32 	%r462, %r89, %r461;
	ld.shared.u32 	%r463, [%r462];
	shl.b32 	%r464, %r463, 2;
	add.s32 	%r465, %r85, %r464;
	ld.shared.u32 	%r466, [%r465];
	shl.b32 	%r467, %r466, 2;
	add.s32 	%r468, %r89, %r467;
	ld.shared.u32 	%r469, [%r468];
	shl.b32 	%r470, %r469, 2;
	add.s32 	%r471, %r85, %r470;
	ld.shared.u32 	%r472, [%r471];
	shl.b32 	%r473, %r472, 2;
	add.s32 	%r474, %r89, %r473;
	ld.shared.u32 	%r475, [%r474];
	shl.b32 	%r476, %r475, 2;
	add.s32 	%r477, %r85, %r476;
	ld.shared.u32 	%r478, [%r477];
	shl.b32 	%r479, %r478, 2;
	add.s32 	%r480, %r89, %r479;
	ld.shared.u32 	%r481, [%r480];
	shl.b32 	%r482, %r481, 2;
	add.s32 	%r483, %r85, %r482;
	ld.shared.u32 	%r484, [%r483];
	shl.b32 	%r485, %r484, 2;
	add.s32 	%r486, %r89, %r485;
	ld.shared.u32 	%r487, [%r486];
	shl.b32 	%r488, %r487, 2;
	add.s32 	%r489, %r85, %r488;
	ld.shared.u32 	%r490, [%r489];
	shl.b32 	%r491, %r490, 2;
	add.s32 	%r492, %r89, %r491;
	ld.shared.u32 	%r493, [%r492];
	shl.b32 	%r494, %r493, 2;
	add.s32 	%r495, %r85, %r494;
	ld.shared.u32 	%r496, [%r495];
	shl.b32 	%r497, %r496, 2;
	add.s32 	%r498, %r89, %r497;
	ld.shared.u32 	%r499, [%r498];
	shl.b32 	%r500, %r499, 2;
	add.s32 	%r501, %r85, %r500;
	ld.shared.u32 	%r502, [%r501];
	shl.b32 	%r503, %r502, 2;
	add.s32 	%r504, %r89, %r503;
	ld.shared.u32 	%r505, [%r504];
	shl.b32 	%r506, %r505, 2;
	add.s32 	%r507, %r85, %r506;
	ld.shared.u32 	%r508, [%r507];
	shl.b32 	%r509, %r508, 2;
	add.s32 	%r510, %r89, %r509;
	ld.shared.u32 	%r511, [%r510];
	shl.b32 	%r512, %r511, 2;
	add.s32 	%r513, %r85, %r512;
	ld.shared.u32 	%r514, [%r513];
	shl.b32 	%r515, %r514, 2;
	add.s32 	%r516, %r89, %r515;
	ld.shared.u32 	%r517, [%r516];
	shl.b32 	%r518, %r517, 2;
	add.s32 	%r519, %r85, %r518;
	ld.shared.u32 	%r520, [%r519];
	shl.b32 	%r521, %r520, 2;
	add.s32 	%r522, %r89, %r521;
	ld.shared.u32 	%r523, [%r522];
	shl.b32 	%r524, %r523, 2;
	add.s32 	%r525, %r85, %r524;
	ld.shared.u32 	%r526, [%r525];
	shl.b32 	%r527, %r526, 2;
	add.s32 	%r528, %r89, %r527;
	ld.shared.u32 	%r529, [%r528];
	shl.b32 	%r530, %r529, 2;
	add.s32 	%r531, %r85, %r530;
	ld.shared.u32 	%r532, [%r531];
	shl.b32 	%r533, %r532, 2;
	add.s32 	%r534, %r89, %r533;
	ld.shared.u32 	%r535, [%r534];
	shl.b32 	%r536, %r535, 2;
	add.s32 	%r537, %r85, %r536;
	ld.shared.u32 	%r538, [%r537];
	shl.b32 	%r539, %r538, 2;
	add.s32 	%r540, %r89, %r539;
	ld.shared.u32 	%r541, [%r540];
	shl.b32 	%r542, %r541, 2;
	add.s32 	%r543, %r85, %r542;
	ld.shared.u32 	%r544, [%r543];
	shl.b32 	%r545, %r544, 2;
	add.s32 	%r546, %r89, %r545;
	ld.shared.u32 	%r547, [%r546];
	shl.b32 	%r548, %r547, 2;
	add.s32 	%r549, %r85, %r548;
	ld.shared.u32 	%r550, [%r549];
	shl.b32 	%r551, %r550, 2;
	add.s32 	%r552, %r89, %r551;
	ld.shared.u32 	%r553, [%r552];
	shl.b32 	%r554, %r553, 2;
	add.s32 	%r555, %r85, %r554;
	ld.shared.u32 	%r556, [%r555];
	shl.b32 	%r557, %r556, 2;
	add.s32 	%r558, %r89, %r557;
	ld.shared.u32 	%r559, [%r558];
	shl.b32 	%r560, %r559, 2;
	add.s32 	%r561, %r85, %r560;
	ld.shared.u32 	%r562, [%r561];
	shl.b32 	%r563, %r562, 2;
	add.s32 	%r564, %r89, %r563;
	ld.shared.u32 	%r565, [%r564];
	shl.b32 	%r566, %r565, 2;
	add.s32 	%r567, %r85, %r566;
	ld.shared.u32 	%r568, [%r567];
	shl.b32 	%r569, %r568, 2;
	add.s32 	%r570, %r89, %r569;
	ld.shared.u32 	%r571, [%r570];
	shl.b32 	%r572, %r571, 2;
	add.s32 	%r573, %r85, %r572;
	ld.shared.u32 	%r574, [%r573];
	shl.b32 	%r575, %r574, 2;
	add.s32 	%r576, %r89, %r575;
	ld.shared.u32 	%r577, [%r576];
	shl.b32 	%r578, %r577, 2;
	add.s32 	%r579, %r85, %r578;
	ld.shared.u32 	%r580, [%r579];
	shl.b32 	%r581, %r580, 2;
	add.s32 	%r582, %r89, %r581;
	ld.shared.u32 	%r583, [%r582];
	shl.b32 	%r584, %r583, 2;
	add.s32 	%r585, %r85, %r584;
	ld.shared.u32 	%r586, [%r585];
	shl.b32 	%r587, %r586, 2;
	add.s32 	%r588, %r89, %r587;
	ld.shared.u32 	%r589, [%r588];
	shl.b32 	%r590, %r589, 2;
	add.s32 	%r591, %r85, %r590;
	ld.shared.u32 	%r592, [%r591];
	shl.b32 	%r593, %r592, 2;
	add.s32 	%r594, %r89, %r593;
	ld.shared.u32 	%r595, [%r594];
	shl.b32 	%r596, %r595, 2;
	add.s32 	%r597, %r85, %r596;
	ld.shared.u32 	%r598, [%r597];
	shl.b32 	%r599, %r598, 2;
	add.s32 	%r600, %r89, %r599;
	ld.shared.u32 	%r601, [%r600];
	shl.b32 	%r602, %r601, 2;
	add.s32 	%r603, %r85, %r602;
	ld.shared.u32 	%r604, [%r603];
	shl.b32 	%r605, %r604, 2;
	add.s32 	%r606, %r89, %r605;
	ld.shared.u32 	%r607, [%r606];
	shl.b32 	%r608, %r607, 2;
	add.s32 	%r609, %r85, %r608;
	ld.shared.u32 	%r610, [%r609];
	shl.b32 	%r611, %r610, 2;
	add.s32 	%r612, %r89, %r611;
	ld.shared.u32 	%r613, [%r612];
	shl.b32 	%r614, %r613, 2;
	add.s32 	%r615, %r85, %r614;
	ld.shared.u32 	%r616, [%r615];
	shl.b32 	%r617, %r616, 2;
	add.s32 	%r618, %r89, %r617;
	ld.shared.u32 	%r619, [%r618];
	shl.b32 	%r620, %r619, 2;
	add.s32 	%r621, %r85, %r620;
	ld.shared.u32 	%r622, [%r621];
	shl.b32 	%r623, %r622, 2;
	add.s32 	%r624, %r89, %r623;
	ld.shared.u32 	%r625, [%r624];
	shl.b32 	%r626, %r625, 2;
	add.s32 	%r627, %r85, %r626;
	ld.shared.u32 	%r628, [%r627];
	shl.b32 	%r629, %r628, 2;
	add.s32 	%r630, %r89, %r629;
	ld.shared.u32 	%r631, [%r630];
	shl.b32 	%r632, %r631, 2;
	add.s32 	%r633, %r85, %r632;
	ld.shared.u32 	%r634, [%r633];
	shl.b32 	%r635, %r634, 2;
	add.s32 	%r636, %r89, %r635;
	ld.shared.u32 	%r637, [%r636];
	shl.b32 	%r638, %r637, 2;
	add.s32 	%r639, %r85, %r638;
	ld.shared.u32 	%r640, [%r639];
	shl.b32 	%r641, %r640, 2;
	add.s32 	%r642, %r89, %r641;
	ld.shared.u32 	%r643, [%r642];
	shl.b32 	%r644, %r643, 2;
	add.s32 	%r645, %r85, %r644;
	ld.shared.u32 	%r646, [%r645];
	shl.b32 	%r647, %r646, 2;
	add.s32 	%r648, %r89, %r647;
	ld.shared.u32 	%r649, [%r648];
	shl.b32 	%r650, %r649, 2;
	add.s32 	%r651, %r85, %r650;
	ld.shared.u32 	%r652, [%r651];
	shl.b32 	%r653, %r652, 2;
	add.s32 	%r654, %r89, %r653;
	ld.shared.u32 	%r655, [%r654];
	shl.b32 	%r656, %r655, 2;
	add.s32 	%r657, %r85, %r656;
	ld.shared.u32 	%r658, [%r657];
	shl.b32 	%r659, %r658, 2;
	add.s32 	%r660, %r89, %r659;
	ld.shared.u32 	%r661, [%r660];
	shl.b32 	%r662, %r661, 2;
	add.s32 	%r663, %r85, %r662;
	ld.shared.u32 	%r664, [%r663];
	shl.b32 	%r665, %r664, 2;
	add.s32 	%r666, %r89, %r665;
	ld.shared.u32 	%r667, [%r666];
	shl.b32 	%r668, %r667, 2;
	add.s32 	%r669, %r85, %r668;
	ld.shared.u32 	%r670, [%r669];
	shl.b32 	%r671, %r670, 2;
	add.s32 	%r672, %r89, %r671;
	ld.shared.u32 	%r673, [%r672];
	shl.b32 	%r674, %r673, 2;
	add.s32 	%r675, %r85, %r674;
	ld.shared.u32 	%r676, [%r675];
	shl.b32 	%r677, %r676, 2;
	add.s32 	%r678, %r89, %r677;
	ld.shared.u32 	%r679, [%r678];
	shl.b32 	%r680, %r679, 2;
	add.s32 	%r681, %r85, %r680;
	ld.shared.u32 	%r682, [%r681];
	shl.b32 	%r683, %r682, 2;
	add.s32 	%r684, %r89, %r683;
	ld.shared.u32 	%r685, [%r684];
	shl.b32 	%r686, %r685, 2;
	add.s32 	%r687, %r85, %r686;
	ld.shared.u32 	%r688, [%r687];
	shl.b32 	%r689, %r688, 2;
	add.s32 	%r690, %r89, %r689;
	ld.shared.u32 	%r691, [%r690];
	shl.b32 	%r692, %r691, 2;
	add.s32 	%r693, %r85, %r692;
	ld.shared.u32 	%r694, [%r693];
	shl.b32 	%r695, %r694, 2;
	add.s32 	%r696, %r89, %r695;
	ld.shared.u32 	%r697, [%r696];
	shl.b32 	%r698, %r697, 2;
	add.s32 	%r699, %r85, %r698;
	ld.shared.u32 	%r700, [%r699];
	shl.b32 	%r701, %r700, 2;
	add.s32 	%r702, %r89, %r701;
	ld.shared.u32 	%r703, [%r702];
	shl.b32 	%r704, %r703, 2;
	add.s32 	%r705, %r85, %r704;
	ld.shared.u32 	%r706, [%r705];
	shl.b32 	%r707, %r706, 2;
	add.s32 	%r708, %r89, %r707;
	ld.shared.u32 	%r709, [%r708];
	shl.b32 	%r710, %r709, 2;
	add.s32 	%r711, %r85, %r710;
	ld.shared.u32 	%r712, [%r711];
	shl.b32 	%r713, %r712, 2;
	add.s32 	%r714, %r89, %r713;
	ld.shared.u32 	%r715, [%r714];
	shl.b32 	%r716, %r715, 2;
	add.s32 	%r717, %r85, %r716;
	ld.shared.u32 	%r718, [%r717];
	shl.b32 	%r719, %r718, 2;
	add.s32 	%r720, %r89, %r719;
	ld.shared.u32 	%r721, [%r720];
	shl.b32 	%r722, %r721, 2;
	add.s32 	%r723, %r85, %r722;
	ld.shared.u32 	%r724, [%r723];
	shl.b32 	%r725, %r724, 2;
	add.s32 	%r726, %r89, %r725;
	ld.shared.u32 	%r727, [%r726];
	shl.b32 	%r728, %r727, 2;
	add.s32 	%r729, %r85, %r728;
	ld.shared.u32 	%r730, [%r729];
	shl.b32 	%r731, %r730, 2;
	add.s32 	%r732, %r89, %r731;
	ld.shared.u32 	%r733, [%r732];
	shl.b32 	%r734, %r733, 2;
	add.s32 	%r735, %r85, %r734;
	ld.shared.u32 	%r736, [%r735];
	shl.b32 	%r737, %r736, 2;
	add.s32 	%r738, %r89, %r737;
	ld.shared.u32 	%r739, [%r738];
	shl.b32 	%r740, %r739, 2;
	add.s32 	%r741, %r85, %r740;
	ld.shared.u32 	%r742, [%r741];
	shl.b32 	%r743, %r742, 2;
	add.s32 	%r744, %r89, %r743;
	ld.shared.u32 	%r745, [%r744];
	shl.b32 	%r746, %r745, 2;
	add.s32 	%r747, %r85, %r746;
	ld.shared.u32 	%r748, [%r747];
	shl.b32 	%r749, %r748, 2;
	add.s32 	%r750, %r89, %r749;
	ld.shared.u32 	%r751, [%r750];
	shl.b32 	%r752, %r751, 2;
	add.s32 	%r753, %r85, %r752;
	ld.shared.u32 	%r754, [%r753];
	shl.b32 	%r755, %r754, 2;
	add.s32 	%r756, %r89, %r755;
	ld.shared.u32 	%r757, [%r756];
	shl.b32 	%r758, %r757, 2;
	add.s32 	%r759, %r85, %r758;
	ld.shared.u32 	%r760, [%r759];
	shl.b32 	%r761, %r760, 2;
	add.s32 	%r762, %r89, %r761;
	ld.shared.u32 	%r763, [%r762];
	shl.b32 	%r764, %r763, 2;
	add.s32 	%r765, %r85, %r764;
	ld.shared.u32 	%r766, [%r765];
	shl.b32 	%r767, %r766, 2;
	add.s32 	%r768, %r89, %r767;
	ld.shared.u32 	%r769, [%r768];
	shl.b32 	%r770, %r769, 2;
	add.s32 	%r771, %r85, %r770;
	ld.shared.u32 	%r772, [%r771];
	shl.b32 	%r773, %r772, 2;
	add.s32 	%r774, %r89, %r773;
	ld.shared.u32 	%r775, [%r774];
	shl.b32 	%r776, %r775, 2;
	add.s32 	%r777, %r85, %r776;
	ld.shared.u32 	%r778, [%r777];
	shl.b32 	%r779, %r778, 2;
	add.s32 	%r780, %r89, %r779;
	ld.shared.u32 	%r781, [%r780];
	shl.b32 	%r782, %r781, 2;
	add.s32 	%r783, %r85, %r782;
	ld.shared.u32 	%r784, [%r783];
	shl.b32 	%r785, %r784, 2;
	add.s32 	%r786, %r89, %r785;
	ld.shared.u32 	%r787, [%r786];
	shl.b32 	%r788, %r787, 2;
	add.s32 	%r789, %r85, %r788;
	ld.shared.u32 	%r790, [%r789];
	shl.b32 	%r791, %r790, 2;
	add.s32 	%r792, %r89, %r791;
	ld.shared.u32 	%r793, [%r792];
	shl.b32 	%r794, %r793, 2;
	add.s32 	%r795, %r85, %r794;
	ld.shared.u32 	%r796, [%r795];
	shl.b32 	%r797, %r796, 2;
	add.s32 	%r798, %r89, %r797;
	ld.shared.u32 	%r799, [%r798];
	shl.b32 	%r800, %r799, 2;
	add.s32 	%r801, %r85, %r800;
	ld.shared.u32 	%r802, [%r801];
	shl.b32 	%r803, %r802, 2;
	add.s32 	%r804, %r89, %r803;
	ld.shared.u32 	%r805, [%r804];
	shl.b32 	%r806, %r805, 2;
	add.s32 	%r807, %r85, %r806;
	ld.shared.u32 	%r808, [%r807];
	shl.b32 	%r809, %r808, 2;
	add.s32 	%r810, %r89, %r809;
	ld.shared.u32 	%r811, [%r810];
	shl.b32 	%r812, %r811, 2;
	add.s32 	%r813, %r85, %r812;
	ld.shared.u32 	%r814, [%r813];
	shl.b32 	%r815, %r814, 2;
	add.s32 	%r816, %r89, %r815;
	ld.shared.u32 	%r817, [%r816];
	shl.b32 	%r818, %r817, 2;
	add.s32 	%r819, %r85, %r818;
	ld.shared.u32 	%r820, [%r819];
	shl.b32 	%r821, %r820, 2;
	add.s32 	%r822, %r89, %r821;
	ld.shared.u32 	%r823, [%r822];
	shl.b32 	%r824, %r823, 2;
	add.s32 	%r825, %r85, %r824;
	ld.shared.u32 	%r826, [%r825];
	shl.b32 	%r827, %r826, 2;
	add.s32 	%r828, %r89, %r827;
	ld.shared.u32 	%r829, [%r828];
	shl.b32 	%r830, %r829, 2;
	add.s32 	%r831, %r85, %r830;
	ld.shared.u32 	%r832, [%r831];
	shl.b32 	%r833, %r832, 2;
	add.s32 	%r834, %r89, %r833;
	ld.shared.u32 	%r835, [%r834];
	shl.b32 	%r836, %r835, 2;
	add.s32 	%r837, %r85, %r836;
	ld.shared.u32 	%r838, [%r837];
	shl.b32 	%r839, %r838, 2;
	add.s32 	%r840, %r89, %r839;
	ld.shared.u32 	%r841, [%r840];
	shl.b32 	%r842, %r841, 2;
	add.s32 	%r843, %r85, %r842;
	ld.shared.u32 	%r844, [%r843];
	shl.b32 	%r845, %r844, 2;
	add.s32 	%r846, %r89, %r845;
	ld.shared.u32 	%r847, [%r846];
	shl.b32 	%r848, %r847, 2;
	add.s32 	%r849, %r85, %r848;
	ld.shared.u32 	%r867, [%r849];
	shl.b32 	%r850, %r867, 2;
	add.s32 	%r851, %r89, %r850;
	ld.shared.u32 	%r866, [%r851];
	// begin inline asm
	mov.u64 	%rd26, %clock64;
	// end inline asm
	cvt.u32.u64 	%r852, %rd26;
	sub.s32 	%r853, %r852, %r83;
	cvt.rn.f64.u32 	%fd7, %r853;
	add.f64 	%fd10, %fd10, %fd7;
	add.s32 	%r864, %r864, 1;
	setp.ne.s32 	%p7, %r864, 0;
	@%p7 bra 	$L__BB0_8;
	mul.f64 	%fd11, %fd10, 0d3F80000000000000;
$L__BB0_10:
	cvta.to.global.u64 	%rd27, %rd8;
	cvta.to.global.u64 	%rd28, %rd7;
	cvt.rn.f64.s32 	%fd8, %r39;
	div.rn.f64 	%fd9, %fd11, %fd8;
	add.s32 	%r854, %r867, %r866;
	mov.u32 	%r855, %ctaid.x;
	mad.lo.s32 	%r856, %r2, %r855, %r1;
	mul.wide.u32 	%rd29, %r856, 4;
	add.s64 	%rd30, %rd27, %rd29;
	st.global.u32 	[%rd30], %r854;
	mul.wide.u32 	%rd31, %r856, 8;
	add.s64 	%rd32, %rd28, %rd31;
	st.global.f64 	[%rd32], %fd9;
	ret;

}


// ===== COMPILED SASS (sm_100) =====

	.target	sm_100

	.elftype	@"ET_EXEC"


//--------------------- .note.nv.tkinfo           --------------------------
	.section	.note.nv.tkinfo,"",@"SHT_NOTE"
	.sectionflags	@"SHF_NOTE_NV_TKINFO"
	.tkinfo
        /*0018*/ 	.word	0x00000002
        /*0030*/ 	.string	""
        /*0030*/ 	.string	"ptxas"
        /*0030*/ 	.string	"Cuda compilation tools, release 13.0, V13.0.88"
        /*0030*/ 	.string	"Build cuda_13.0.r13.0/compiler.36424714_0"
        /*0030*/ 	.string	"-arch sm_100 -m 64 "



//--------------------- .note.nv.cuinfo           --------------------------
	.section	.note.nv.cuinfo,"",@"SHT_NOTE"
	.sectionflags	@"SHF_NOTE_NV_CUINFO"
        /*0018*/ 	.short	0x0002
        /*001a*/ 	.short	0x0064
        /*001c*/ 	.short	0x0082
	.zero		2


//--------------------- .nv.info                  --------------------------
	.section	.nv.info,"",@"SHT_CUDA_INFO"
	.align	4


	//----- nvinfo : EIATTR_REGCOUNT
	.align		4
        /*0000*/ 	.byte	0x04, 0x2f
        /*0002*/ 	.short	(.L_1 - .L_0)
	.align		4
.L_0:
        /*0004*/ 	.word	index@(_Z14shared_model_1PdPiS0_S0_i)
        /*0008*/ 	.word	0x00000020


	//----- nvinfo : EIATTR_FRAME_SIZE
	.align		4
.L_1:
        /*000c*/ 	.byte	0x04, 0x11
        /*000e*/ 	.short	(.L_3 - .L_2)
	.align		4
.L_2:
        /*0010*/ 	.word	index@($__internal_0_$__cuda_sm20_div_rn_f64_full)
        /*0014*/ 	.word	0x00000000


	//----- nvinfo : EIATTR_FRAME_SIZE
	.align		4
.L_3:
        /*0018*/ 	.byte	0x04, 0x11
        /*001a*/ 	.short	(.L_5 - .L_4)
	.align		4
.L_4:
        /*001c*/ 	.word	index@(_Z14shared_model_1PdPiS0_S0_i)
        /*0020*/ 	.word	0x00000000


	//----- nvinfo : EIATTR_MIN_STACK_SIZE
	.align		4
.L_5:
        /*0024*/ 	.byte	0x04, 0x12
        /*0026*/ 	.short	(.L_7 - .L_6)
	.align		4
.L_6:
        /*0028*/ 	.word	index@(_Z14shared_model_1PdPiS0_S0_i)
        /*002c*/ 	.word	0x00000000
.L_7:


//--------------------- .nv.compat                --------------------------
	.section	.nv.compat,"",@"SHT_CUDA_COMPAT_INFO"
	.align	4
        /*0000*/ 	.byte	0x02, 0x09, 0x00, 0x00, 0x02, 0x02, 0x01, 0x00, 0x02, 0x05, 0x05, 0x00, 0x03, 0x07, 0x01, 0x01
        /*0010*/ 	.byte	0x02, 0x03, 0x00, 0x00, 0x02, 0x06, 0x01, 0x00, 0x04, 0x0b, 0x08, 0x00, 0x01, 0x00, 0x00, 0x00
        /*0020*/ 	.byte	0x00, 0x00, 0x00, 0x00


//--------------------- .nv.info._Z14shared_model_1PdPiS0_S0_i --------------------------
	.section	.nv.info._Z14shared_model_1PdPiS0_S0_i,"",@"SHT_CUDA_INFO"
	.sectionflags	@""
	.align	4


	//----- nvinfo : EIATTR_CUDA_API_VERSION
	.align		4
        /*0000*/ 	.byte	0x04, 0x37
        /*0002*/ 	.short	(.L_9 - .L_8)
.L_8:
        /*0004*/ 	.word	0x00000082


	//----- nvinfo : EIATTR_KPARAM_INFO
	.align		4
.L_9:
        /*0008*/ 	.byte	0x04, 0x17
        /*000a*/ 	.short	(.L_11 - .L_10)
.L_10:
        /*000c*/ 	.word	0x00000000
        /*0010*/ 	.short	0x0004
        /*0012*/ 	.short	0x0020
        /*0014*/ 	.byte	0x00, 0xf0, 0x11, 0x00


	//----- nvinfo : EIATTR_KPARAM_INFO
	.align		4
.L_11:
        /*0018*/ 	.byte	0x04, 0x17
        /*001a*/ 	.short	(.L_13 - .L_12)
.L_12:
        /*001c*/ 	.word	0x00000000
        /*0020*/ 	.short	0x0003
        /*0022*/ 	.short	0x0018
        /*0024*/ 	.byte	0x00, 0xf5, 0x21, 0x00


	//----- nvinfo : EIATTR_KPARAM_INFO
	.align		4
.L_13:
        /*0028*/ 	.byte	0x04, 0x17
        /*002a*/ 	.short	(.L_15 - .L_14)
.L_14:
        /*002c*/ 	.word	0x00000000
        /*0030*/ 	.short	0x0002
        /*0032*/ 	.short	0x0010
        /*0034*/ 	.byte	0x00, 0xf5, 0x21, 0x00


	//----- nvinfo : EIATTR_KPARAM_INFO
	.align		4
.L_15:
        /*0038*/ 	.byte	0x04, 0x17
        /*003a*/ 	.short	(.L_17 - .L_16)
.L_16:
        /*003c*/ 	.word	0x00000000
        /*0040*/ 	.short	0x0001
        /*0042*/ 	.short	0x0008
        /*0044*/ 	.byte	0x00, 0xf5, 0x21, 0x00


	//----- nvinfo : EIATTR_KPARAM_INFO
	.align		4
.L_17:
        /*0048*/ 	.byte	0x04, 0x17
        /*004a*/ 	.short	(.L_19 - .L_18)
.L_18:
        /*004c*/ 	.word	0x00000000
        /*0050*/ 	.short	0x0000
        /*0052*/ 	.short	0x0000
        /*0054*/ 	.byte	0x00, 0xf5, 0x21, 0x00


	//----- nvinfo : EIATTR_SPARSE_MMA_MASK
	.align		4
.L_19:
        /*0058*/ 	.byte	0x03, 0x50
        /*005a*/ 	.short	0x0000


	//----- nvinfo : EIATTR_MAXREG_COUNT
	.align		4
        /*005c*/ 	.byte	0x03, 0x1b
        /*005e*/ 	.short	0x00ff


	//----- nvinfo : EIATTR_NUM_BARRIERS
	.align		4
        /*0060*/ 	.byte	0x02, 0x4c
        /*0062*/ 	.byte	0x01
	.zero		1


	//----- nvinfo : EIATTR_MERCURY_ISA_VERSION
	.align		4
        /*0064*/ 	.byte	0x03, 0x5f
        /*0066*/ 	.short	0x0101


	//----- nvinfo : EIATTR_VRC_CTA_INIT_COUNT
	.align		4
        /*0068*/ 	.byte	0x02, 0x4a
	.zero		1
	.zero		1


	//----- nvinfo : EIATTR_EXIT_INSTR_OFFSETS
	.align		4
        /*006c*/ 	.byte	0x04, 0x1c
        /*006e*/ 	.short	(.L_21 - .L_20)


	//   ....[0]....
.L_20:
        /*0070*/ 	.word	0x00002b00


	//----- nvinfo : EIATTR_CRS_STACK_SIZE
	.align		4
.L_21:
        /*0074*/ 	.byte	0x04, 0x1e
        /*0076*/ 	.short	(.L_23 - .L_22)
.L_22:
        /*0078*/ 	.word	0x00000000


	//----- nvinfo : EIATTR_CBANK_PARAM_SIZE
	.align		4
.L_23:
        /*007c*/ 	.byte	0x03, 0x19
        /*007e*/ 	.short	0x0024


	//----- nvinfo : EIATTR_PARAM_CBANK
	.align		4
        /*0080*/ 	.byte	0x04, 0x0a
        /*0082*/ 	.short	(.L_25 - .L_24)
	.align		4
.L_24:
        /*0084*/ 	.word	index@(.nv.constant0._Z14shared_model_1PdPiS0_S0_i)
        /*0088*/ 	.short	0x0380
        /*008a*/ 	.short	0x0024


	//----- nvinfo : EIATTR_SW_WAR
	.align		4
.L_25:
        /*008c*/ 	.byte	0x04, 0x36
        /*008e*/ 	.short	(.L_27 - .L_26)
.L_26:
        /*0090*/ 	.word	0x00000008
.L_27:


//--------------------- .nv.callgraph             --------------------------
	.section	.nv.callgraph,"",@"SHT_CUDA_CALLGRAPH"
	.align	4
	.sectionentsize	8
	.align		4
        /*0000*/ 	.word	0x00000000
	.align		4
        /*0004*/ 	.word	0xffffffff
	.align		4
        /*0008*/ 	.word	0x00000000
	.align		4
        /*000c*/ 	.word	0xfffffffe
	.align		4
        /*0010*/ 	.word	0x00000000
	.align		4
        /*0014*/ 	.word	0xfffffffd
	.align		4
        /*0018*/ 	.word	0x00000000
	.align		4
        /*001c*/ 	.word	0xfffffffc


//--------------------- .text._Z14shared_model_1PdPiS0_S0_i --------------------------
	.section	.text._Z14shared_model_1PdPiS0_S0_i,"ax",@progbits
	.align	128
        .global         _Z14shared_model_1PdPiS0_S0_i
        .type           _Z14shared_model_1PdPiS0_S0_i,@function
        .size           _Z14shared_model_1PdPiS0_S0_i,(.L_x_15 - _Z14shared_model_1PdPiS0_S0_i)
        .other          _Z14shared_model_1PdPiS0_S0_i,@"STO_CUDA_ENTRY STV_DEFAULT"
_Z14shared_model_1PdPiS0_S0_i:
.text._Z14shared_model_1PdPiS0_S0_i:
[----:B------:R-:W-:Y:S08]  /*0000*/  LDC R1, c[0x0][0x37c] ;  /* 0x0000df00ff017b82 */ /* 0x000ff00000000800 */
[----:B------:R-:W0:Y:S01]  /*0010*/  LDC R0, c[0x0][0x360] ;  /* 0x0000d800ff007b82 */ /* 0x000e220000000800 */
[----:B------:R-:W1:Y:S01]  /*0020*/  S2R R3, SR_TID.X ;  /* 0x0000000000037919 */ /* 0x000e620000002100 */
[----:B------:R-:W2:Y:S01]  /*0030*/  LDCU.64 UR10, c[0x0][0x358] ;  /* 0x00006b00ff0a77ac */ /* 0x000ea20008000a00 */
[----:B------:R-:W-:Y:S01]  /*0040*/  BSSY.RECONVERGENT B0, `(.L_x_0) ;  /* 0x0000038000007945 */ /* 0x000fe20003800200 */
[----:B------:R-:W3:Y:S01]  /*0050*/  LDCU.64 UR4, c[0x0][0x388] ;  /* 0x00007100ff0477ac */ /* 0x000ee20008000a00 */
[----:B------:R-:W4:Y:S01]  /*0060*/  LDCU.64 UR6, c[0x0][0x390] ;  /* 0x00007200ff0677ac */ /* 0x000f220008000a00 */
[----:B0-----:R-:W0:Y:S01]  /*0070*/  I2F.U32.RP R8, R0 ;  /* 0x0000000000087306 */ /* 0x001e220000209000 */
[----:B------:R-:W-:Y:S01]  /*0080*/  ISETP.NE.U32.AND P2, PT, R0, RZ, PT ;  /* 0x000000ff0000720c */ /* 0x000fe20003f45070 */
[----:B-1----:R-:W-:-:S02]  /*0090*/  IMAD.IADD R2, R3, 0x1, R0 ;  /* 0x0000000103027824 */ /* 0x002fc400078e0200 */
[----:B------:R-:W-:-:S03]  /*00a0*/  IMAD.MOV.U32 R12, RZ, RZ, R3 ;  /* 0x000000ffff0c7224 */ /* 0x000fc600078e0003 */
[C---:B------:R-:W-:Y:S01]  /*00b0*/  ISETP.GE.U32.AND P0, PT, R2.reuse, 0x400, PT ;  /* 0x000004000200780c */ /* 0x040fe20003f06070 */
[----:B0-----:R-:W0:Y:S01]  /*00c0*/  MUFU.RCP R8, R8 ;  /* 0x0000000800087308 */ /* 0x001e220000001000 */
[----:B------:R-:W-:Y:S02]  /*00d0*/  VIMNMX.U32 R7, PT, PT, R2, 0x400, !PT ;  /* 0x0000040002077848 */ /* 0x000fe40007fe0000 */
[----:B------:R-:W-:-:S04]  /*00e0*/  SEL R6, RZ, 0x1, P0 ;  /* 0x00000001ff067807 */ /* 0x000fc80000000000 */
[----:B------:R-:W-:Y:S01]  /*00f0*/  IADD3 R7, PT, PT, R7, -R2, -R6 ;  /* 0x8000000207077210 */ /* 0x000fe20007ffe806 */
[----:B0-----:R-:W-:-:S04]  /*0100*/  VIADD R4, R8, 0xffffffe ;  /* 0x0ffffffe08047836 */ /* 0x001fc80000000000 */
[----:B------:R0:W1:Y:S02]  /*0110*/  F2I.FTZ.U32.TRUNC.NTZ R5, R4 ;  /* 0x0000000400057305 */ /* 0x000064000021f000 */
[----:B0-----:R-:W-:Y:S02]  /*0120*/  IMAD.MOV.U32 R4, RZ, RZ, RZ ;  /* 0x000000ffff047224 */ /* 0x001fe400078e00ff */
[----:B-1----:R-:W-:-:S04]  /*0130*/  IMAD.MOV R9, RZ, RZ, -R5 ;  /* 0x000000ffff097224 */ /* 0x002fc800078e0a05 */
[----:B------:R-:W-:-:S04]  /*0140*/  IMAD R9, R9, R0, RZ ;  /* 0x0000000009097224 */ /* 0x000fc800078e02ff */
[----:B------:R-:W-:-:S06]  /*0150*/  IMAD.HI.U32 R8, R5, R9, R4 ;  /* 0x0000000905087227 */ /* 0x000fcc00078e0004 */
[----:B------:R-:W-:-:S04]  /*0160*/  IMAD.HI.U32 R5, R8, R7, RZ ;  /* 0x0000000708057227 */ /* 0x000fc800078e00ff */
[----:B------:R-:W-:-:S04]  /*0170*/  IMAD.MOV R2, RZ, RZ, -R5 ;  /* 0x000000ffff027224 */ /* 0x000fc800078e0a05 */
[----:B------:R-:W-:-:S05]  /*0180*/  IMAD R7, R0, R2, R7 ;  /* 0x0000000200077224 */ /* 0x000fca00078e0207 */
[----:B------:R-:W-:-:S13]  /*0190*/  ISETP.GE.U32.AND P0, PT, R7, R0, PT ;  /* 0x000000000700720c */ /* 0x000fda0003f06070 */
[----:B------:R-:W-:Y:S02]  /*01a0*/  @P0 IMAD.IADD R7, R7, 0x1, -R0 ;  /* 0x0000000107070824 */ /* 0x000fe400078e0a00 */
[----:B------:R-:W-:-:S03]  /*01b0*/  @P0 VIADD R5, R5, 0x1 ;  /* 0x0000000105050836 */ /* 0x000fc60000000000 */
[----:B------:R-:W-:-:S13]  /*01c0*/  ISETP.GE.U32.AND P1, PT, R7, R0, PT ;  /* 0x000000000700720c */ /* 0x000fda0003f26070 */
[----:B------:R-:W-:Y:S01]  /*01d0*/  @P1 VIADD R5, R5, 0x1 ;  /* 0x0000000105051836 */ /* 0x000fe20000000000 */
[----:B------:R-:W-:-:S05]  /*01e0*/  @!P2 LOP3.LUT R5, RZ, R0, RZ, 0x33, !PT ;  /* 0x00000000ff05a212 */ /* 0x000fca00078e33ff */
[----:B------:R-:W-:-:S05]  /*01f0*/  IMAD.IADD R5, R6, 0x1, R5 ;  /* 0x0000000106057824 */ /* 0x000fca00078e0205 */
[C---:B------:R-:W-:Y:S02]  /*0200*/  LOP3.LUT R2, R5.reuse, 0x3, RZ, 0xc0, !PT ;  /* 0x0000000305027812 */ /* 0x040fe400078ec0ff */
[----:B------:R-:W-:Y:S02]  /*0210*/  ISETP.GE.U32.AND P0, PT, R5, 0x3, PT ;  /* 0x000000030500780c */ /* 0x000fe40003f06070 */
[----:B------:R-:W-:-:S13]  /*0220*/  ISETP.NE.AND P1, PT, R2, 0x3, PT ;  /* 0x000000030200780c */ /* 0x000fda0003f25270 */
[----:B--234-:R-:W-:Y:S05]  /*0230*/  @!P1 BRA `(.L_x_1) ;  /* 0x0000000000609947 */ /* 0x01cfea0003800000 */
[----:B------:R-:W0:Y:S01]  /*0240*/  S2R R15, SR_CgaCtaId ;  /* 0x00000000000f7919 */ /* 0x000e220000008800 */
[----:B------:R-:W-:Y:S01]  /*0250*/  VIADD R5, R5, 0x1 ;  /* 0x0000000105057836 */ /* 0x000fe20000000000 */
[----:B------:R-:W-:-:S04]  /*0260*/  MOV R4, 0x400 ;  /* 0x0000040000047802 */ /* 0x000fc80000000f00 */
[----:B------:R-:W-:Y:S01]  /*0270*/  LOP3.LUT R2, R5, 0x3, RZ, 0xc0, !PT ;  /* 0x0000000305027812 */ /* 0x000fe200078ec0ff */
[----:B------:R-:W-:-:S04]  /*0280*/  VIADD R6, R4, 0x1000 ;  /* 0x0000100004067836 */ /* 0x000fc80000000000 */
[----:B------:R-:W-:Y:S02]  /*0290*/  IMAD R12, R2, R0, R3 ;  /* 0x00000000020c7224 */ /* 0x000fe400078e0203 */
[----:B------:R-:W-:Y:S01]  /*02a0*/  IMAD.MOV R2, RZ, RZ, -R2 ;  /* 0x000000ffff027224 */ /* 0x000fe200078e0a02 */
[----:B0-----:R-:W-:Y:S01]  /*02b0*/  LEA R11, R15, R4, 0x18 ;  /* 0x000000040f0b7211 */ /* 0x001fe200078ec0ff */
[----:B------:R-:W-:Y:S01]  /*02c0*/  IMAD.WIDE.U32 R4, R3, 0x4, RZ ;  /* 0x0000000403047825 */ /* 0x000fe200078e00ff */
[----:B------:R-:W-:-:S07]  /*02d0*/  LEA R15, R15, R6, 0x18 ;  /* 0x000000060f0f7211 */ /* 0x000fce00078ec0ff */
.L_x_2:
[C---:B0-----:R-:W-:Y:S02]  /*02e0*/  IADD3 R6, P1, PT, R4.reuse, UR4, RZ ;  /* 0x0000000404067c10 */ /* 0x041fe4000ff3e0ff */
[----:B------:R-:W-:Y:S02]  /*02f0*/  IADD3 R8, P2, PT, R4, UR6, RZ ;  /* 0x0000000604087c10 */ /* 0x000fe4000ff5e0ff */
[C---:B------:R-:W-:Y:S02]  /*0300*/  IADD3.X R7, PT, PT, R5.reuse, UR5, RZ, P1, !PT ;  /* 0x0000000505077c10 */ /* 0x040fe40008ffe4ff */
[----:B------:R-:W-:-:S03]  /*0310*/  IADD3.X R9, PT, PT, R5, UR7, RZ, P2, !PT ;  /* 0x0000000705097c10 */ /* 0x000fc600097fe4ff */
[----:B------:R-:W2:Y:S04]  /*0320*/  LDG.E R6, desc[UR10][R6.64] ;  /* 0x0000000a06067981 */ /* 0x000ea8000c1e1900 */
[----:B------:R-:W3:Y:S01]  /*0330*/  LDG.E R8, desc[UR10][R8.64] ;  /* 0x0000000a08087981 */ /* 0x000ee2000c1e1900 */
[--C-:B------:R-:W-:Y:S02]  /*0340*/  IMAD.IADD R13, R11, 0x1, R4.reuse ;  /* 0x000000010b0d7824 */ /* 0x100fe400078e0204 */
[--C-:B------:R-:W-:Y:S02]  /*0350*/  IMAD.IADD R17, R15, 0x1, R4.reuse ;  /* 0x000000010f117824 */ /* 0x100fe400078e0204 */
[----:B------:R-:W-:Y:S02]  /*0360*/  VIADD R2, R2, 0x1 ;  /* 0x0000000102027836 */ /* 0x000fe40000000000 */
[----:B------:R-:W-:-:S03]  /*0370*/  IMAD.WIDE.U32 R4, R0, 0x4, R4 ;  /* 0x0000000400047825 */ /* 0x000fc600078e0004 */
[----:B------:R-:W-:Y:S01]  /*0380*/  ISETP.NE.AND P1, PT, R2, RZ, PT ;  /* 0x000000ff0200720c */ /* 0x000fe20003f25270 */
[----:B--2---:R0:W-:Y:S04]  /*0390*/  STS [R13], R6 ;  /* 0x000000060d007388 */ /* 0x0041e80000000800 */
[----:B---3--:R0:W-:Y:S08]  /*03a0*/  STS [R17], R8 ;  /* 0x0000000811007388 */ /* 0x0081f00000000800 */
[----:B------:R-:W-:Y:S05]  /*03b0*/  @P1 BRA `(.L_x_2) ;  /* 0xfffffffc00c81947 */ /* 0x000fea000383ffff */
.L_x_1:
[----:B------:R-:W-:Y:S05]  /*03c0*/  BSYNC.RECONVERGENT B0 ;  /* 0x0000000000007941 */ /* 0x000fea0003800200 */
.L_x_0:
[----:B------:R-:W-:Y:S04]  /*03d0*/  BSSY.RECONVERGENT B0, `(.L_x_3) ;  /* 0x000003b000007945 */ /* 0x000fe80003800200 */
[----:B------:R-:W-:Y:S05]  /*03e0*/  @!P0 BRA `(.L_x_4) ;  /* 0x0000000000e48947 */ /* 0x000fea0003800000 */
[----:B------:R-:W1:Y:S01]  /*03f0*/  S2R R2, SR_CgaCtaId ;  /* 0x0000000000027919 */ /* 0x000e620000008800 */
[----:B------:R-:W2:Y:S01]  /*0400*/  LDC.64 R18, c[0x0][0x388] ;  /* 0x0000e200ff127b82 */ /* 0x000ea20000000a00 */
[----:B------:R-:W-:Y:S01]  /*0410*/  MOV R7, 0x400 ;  /* 0x0000040000077802 */ /* 0x000fe20000000f00 */
[C-C-:B------:R-:W-:Y:S02]  /*0420*/  IMAD R5, R0.reuse, 0x2, R12.reuse ;  /* 0x0000000200057824 */ /* 0x140fe400078e020c */
[----:B------:R-:W-:Y:S02]  /*0430*/  IMAD R11, R0, 0x3, R12 ;  /* 0x00000003000b7824 */ /* 0x000fe400078e020c */
[----:B------:R-:W-:Y:S02]  /*0440*/  VIADD R9, R7, 0x1000 ;  /* 0x0000100007097836 */ /* 0x000fe40000000000 */
[----:B------:R-:W3:Y:S01]  /*0450*/  LDC.64 R20, c[0x0][0x390] ;  /* 0x0000e400ff147b82 */ /* 0x000ee20000000a00 */
[----:B0-----:R-:W-:Y:S01]  /*0460*/  IMAD.IADD R13, R12, 0x1, R0 ;  /* 0x000000010c0d7824 */ /* 0x001fe200078e0200 */
[----:B-1----:R-:W-:-:S02]  /*0470*/  LEA R7, R2, R7, 0x18 ;  /* 0x0000000702077211 */ /* 0x002fc400078ec0ff */
[----:B------:R-:W-:Y:S01]  /*0480*/  LEA R9, R2, R9, 0x18 ;  /* 0x0000000902097211 */ /* 0x000fe200078ec0ff */
[----:B------:R-:W-:Y:S02]  /*0490*/  IMAD.SHL.U32 R2, R12, 0x4, RZ ;  /* 0x000000040c027824 */ /* 0x000fe400078e00ff */
[C-C-:B------:R-:W-:Y:S02]  /*04a0*/  IMAD R17, R0.reuse, 0x4, R7.reuse ;  /* 0x0000000400117824 */ /* 0x140fe400078e0207 */
[C-C-:B------:R-:W-:Y:S02]  /*04b0*/  IMAD R4, R0.reuse, 0x8, R7.reuse ;  /* 0x0000000800047824 */ /* 0x140fe400078e0207 */
[C---:B------:R-:W-:Y:S02]  /*04c0*/  IMAD R6, R0.reuse, 0xc, R7 ;  /* 0x0000000c00067824 */ /* 0x040fe400078e0207 */
[C-C-:B------:R-:W-:Y:S02]  /*04d0*/  IMAD R8, R0.reuse, 0x4, R9.reuse ;  /* 0x0000000400087824 */ /* 0x140fe400078e0209 */
[----:B------:R-:W-:-:S02]  /*04e0*/  IMAD R10, R0, 0x8, R9 ;  /* 0x00000008000a7824 */ /* 0x000fc400078e0209 */
[----:B------:R-:W-:-:S07]  /*04f0*/  IMAD R15, R0, 0xc, R9 ;  /* 0x0000000c000f7824 */ /* 0x000fce00078e0209 */
.L_x_5:
[----:B--2---:R-:W-:-:S04]  /*0500*/  IMAD.WIDE.U32 R24, R12, 0x4, R18 ;  /* 0x000000040c187825 */ /* 0x004fc800078e0012 */
[----:B---3--:R-:W-:Y:S02]  /*0510*/  IMAD.WIDE.U32 R28, R12, 0x4, R20 ;  /* 0x000000040c1c7825 */ /* 0x008fe400078e0014 */
[----:B------:R-:W2:Y:S02]  /*0520*/  LDG.E R25, desc[UR10][R24.64] ;  /* 0x0000000a18197981 */ /* 0x000ea4000c1e1900 */
[----:B------:R-:W-:Y:S02]  /*0530*/  IMAD.WIDE.U32 R26, R13, 0x4, R18 ;  /* 0x000000040d1a7825 */ /* 0x000fe400078e0012 */
[----:B------:R0:W3:Y:S04]  /*0540*/  LDG.E R29, desc[UR10][R28.64] ;  /* 0x0000000a1c1d7981 */ /* 0x0000e8000c1e1900 */
[----:B------:R-:W4:Y:S01]  /*0550*/  LDG.E R26, desc[UR10][R26.64] ;  /* 0x0000000a1a1a7981 */ /* 0x000f22000c1e1900 */
[----:B------:R-:W-:-:S02]  /*0560*/  IMAD.IADD R16, R9, 0x1, R2 ;  /* 0x0000000109107824 */ /* 0x000fc400078e0202 */
[----:B------:R-:W-:-:S04]  /*0570*/  IMAD.WIDE.U32 R22, R13, 0x4, R20 ;  /* 0x000000040d167825 */ /* 0x000fc800078e0014 */
[----:B0-----:R-:W-:Y:S01]  /*0580*/  IMAD.IADD R28, R7, 0x1, R2 ;  /* 0x00000001071c7824 */ /* 0x001fe200078e0202 */
[----:B------:R0:W5:Y:S02]  /*0590*/  LDG.E R14, desc[UR10][R22.64] ;  /* 0x0000000a160e7981 */ /* 0x000164000c1e1900 */
[----:B0-----:R-:W-:Y:S02]  /*05a0*/  IMAD.WIDE.U32 R22, R5, 0x4, R18 ;  /* 0x0000000405167825 */ /* 0x001fe400078e0012 */
[----:B--2---:R-:W-:Y:S04]  /*05b0*/  STS [R28], R25 ;  /* 0x000000191c007388 */ /* 0x004fe80000000800 */
[----:B---3--:R0:W-:Y:S02]  /*05c0*/  STS [R16], R29 ;  /* 0x0000001d10007388 */ /* 0x0081e40000000800 */
[----:B0-----:R-:W-:-:S02]  /*05d0*/  IMAD.IADD R29, R17, 0x1, R2 ;  /* 0x00000001111d7824 */ /* 0x001fc400078e0202 */
[----:B------:R0:W2:Y:S01]  /*05e0*/  LDG.E R16, desc[UR10][R22.64] ;  /* 0x0000000a16107981 */ /* 0x0000a2000c1e1900 */
[----:B------:R-:W-:-:S03]  /*05f0*/  IMAD.WIDE.U32 R24, R5, 0x4, R20 ;  /* 0x0000000405187825 */ /* 0x000fc600078e0014 */
[----:B----4-:R1:W-:Y:S04]  /*0600*/  STS [R29], R26 ;  /* 0x0000001a1d007388 */ /* 0x0103e80000000800 */
[----:B------:R-:W3:Y:S01]  /*0610*/  LDG.E R24, desc[UR10][R24.64] ;  /* 0x0000000a18187981 */ /* 0x000ee2000c1e1900 */
[----:B-1----:R-:W-:-:S04]  /*0620*/  IMAD.WIDE.U32 R26, R11, 0x4, R18 ;  /* 0x000000040b1a7825 */ /* 0x002fc800078e0012 */
[----:B------:R-:W-:Y:S02]  /*0630*/  IMAD.WIDE.U32 R28, R11, 0x4, R20 ;  /* 0x000000040b1c7825 */ /* 0x000fe400078e0014 */
[----:B------:R1:W4:Y:S04]  /*0640*/  LDG.E R27, desc[UR10][R26.64] ;  /* 0x0000000a1a1b7981 */ /* 0x000328000c1e1900 */
[----:B------:R1:W4:Y:S01]  /*0650*/  LDG.E R25, desc[UR10][R28.64] ;  /* 0x0000000a1c197981 */ /* 0x000322000c1e1900 */
[--C-:B0-----:R-:W-:Y:S02]  /*0660*/  IMAD.IADD R23, R8, 0x1, R2.reuse ;  /* 0x0000000108177824 */ /* 0x101fe400078e0202 */
[----:B------:R-:W-:-:S03]  /*0670*/  IMAD.IADD R22, R4, 0x1, R2 ;  /* 0x0000000104167824 */ /* 0x000fc600078e0202 */
[----:B-----5:R0:W-:Y:S01]  /*0680*/  STS [R23], R14 ;  /* 0x0000000e17007388 */ /* 0x0201e20000000800 */
[--C-:B-1----:R-:W-:Y:S02]  /*0690*/  IMAD.IADD R26, R15, 0x1, R2.reuse ;  /* 0x000000010f1a7824 */ /* 0x102fe400078e0202 */
[--C-:B------:R-:W-:Y:S02]  /*06a0*/  IMAD.IADD R28, R6, 0x1, R2.reuse ;  /* 0x00000001061c7824 */ /* 0x100fe400078e0202 */
[----:B0-----:R-:W-:Y:S02]  /*06b0*/  IMAD.IADD R23, R10, 0x1, R2 ;  /* 0x000000010a177824 */ /* 0x001fe400078e0202 */
[C---:B------:R-:W-:Y:S02]  /*06c0*/  IMAD R5, R0.reuse, 0x4, R5 ;  /* 0x0000000400057824 */ /* 0x040fe400078e0205 */
[C---:B------:R-:W-:Y:S02]  /*06d0*/  IMAD R11, R0.reuse, 0x4, R11 ;  /* 0x00000004000b7824 */ /* 0x040fe400078e020b */
[----:B------:R-:W-:-:S02]  /*06e0*/  IMAD R13, R0, 0x4, R13 ;  /* 0x00000004000d7824 */ /* 0x000fc400078e020d */
[C---:B------:R-:W-:Y:S01]  /*06f0*/  IMAD R2, R0.reuse, 0x10, R2 ;  /* 0x0000001000027824 */ /* 0x040fe200078e0202 */
[----:B--2---:R-:W-:Y:S04]  /*0700*/  STS [R22], R16 ;  /* 0x0000001016007388 */ /* 0x004fe80000000800 */
[----:B---3--:R-:W-:Y:S04]  /*0710*/  STS [R23], R24 ;  /* 0x0000001817007388 */ /* 0x008fe80000000800 */
[----:B----4-:R-:W-:Y:S04]  /*0720*/  STS [R28], R27 ;  /* 0x0000001b1c007388 */ /* 0x010fe80000000800 */
[----:B------:R0:W-:Y:S02]  /*0730*/  STS [R26], R25 ;  /* 0x000000191a007388 */ /* 0x0001e40000000800 */
[----:B0-----:R-:W-:-:S04]  /*0740*/  IADD3 R25, PT, PT, R0, R12, R0 ;  /* 0x0000000c00197210 */ /* 0x001fc80007ffe000 */
[----:B------:R-:W-:-:S04]  /*0750*/  IADD3 R12, PT, PT, R0, R25, R0 ;  /* 0x00000019000c7210 */ /* 0x000fc80007ffe000 */
[----:B------:R-:W-:-:S13]  /*0760*/  ISETP.GE.U32.AND P0, PT, R12, 0x400, PT ;  /* 0x000004000c00780c */ /* 0x000fda0003f06070 */
[----:B------:R-:W-:Y:S05]  /*0770*/  @!P0 BRA `(.L_x_5) ;  /* 0xfffffffc00608947 */ /* 0x000fea000383ffff */
.L_x_4:
[----:B------:R-:W-:Y:S05]  /*0780*/  BSYNC.RECONVERGENT B0 ;  /* 0x0000000000007941 */ /* 0x000fea0003800200 */
.L_x_3:
[----:B------:R-:W1:Y:S01]  /*0790*/  LDCU UR9, c[0x0][0x3a0] ;  /* 0x00007400ff0977ac */ /* 0x000e620008000800 */
[----:B0-----:R-:W-:Y:S01]  /*07a0*/  CS2R R8, SRZ ;  /* 0x0000000000087805 */ /* 0x001fe2000001ff00 */
[----:B------:R-:W-:Y:S01]  /*07b0*/  IMAD.MOV.U32 R13, RZ, RZ, R3 ;  /* 0x000000ffff0d7224 */ /* 0x000fe200078e0003 */
[----:B-1----:R-:W-:-:S09]  /*07c0*/  UISETP.NE.AND UP0, UPT, UR9, URZ, UPT ;  /* 0x000000ff0900728c */ /* 0x002fd2000bf05270 */
[----:B------:R-:W-:Y:S05]  /*07d0*/  BRA.U !UP0, `(.L_x_6) ;  /* 0x0000002108507547 */ /* 0x000fea000b800000 */
[----:B------:R-:W0:Y:S01]  /*07e0*/  S2UR UR5, SR_CgaCtaId ;  /* 0x00000000000579c3 */ /* 0x000e220000008800 */
[----:B------:R-:W-:Y:S01]  /*07f0*/  UMOV UR4, 0x400 ;  /* 0x0000040000047882 */ /* 0x000fe20000000000 */
[----:B------:R-:W-:Y:S01]  /*0800*/  IMAD.MOV.U32 R13, RZ, RZ, R3 ;  /* 0x000000ffff0d7224 */ /* 0x000fe200078e0003 */
[----:B------:R-:W-:Y:S01]  /*0810*/  UIADD3 UR7, UPT, UPT, UR4, 0x1000, URZ ;  /* 0x0000100004077890 */ /* 0x000fe2000fffe0ff */
[----:B------:R-:W-:Y:S01]  /*0820*/  CS2R R8, SRZ ;  /* 0x0000000000087805 */ /* 0x000fe2000001ff00 */
[----:B------:R-:W-:Y:S02]  /*0830*/  UIADD3 UR8, UPT, UPT, -UR9, URZ, URZ ;  /* 0x000000ff09087290 */ /* 0x000fe4000fffe1ff */
[----:B0-----:R-:W-:Y:S02]  /*0840*/  ULEA UR6, UR5, UR4, 0x18 ;  /* 0x0000000405067291 */ /* 0x001fe4000f8ec0ff */
[----:B------:R-:W-:-:S12]  /*0850*/  ULEA UR7, UR5, UR7, 0x18 ;  /* 0x0000000705077291 */ /* 0x000fd8000f8ec0ff */
.L_x_7:
[----:B------:R-:W-:Y:S08]  /*0860*/  BAR.SYNC.DEFER_BLOCKING 0x0 ;  /* 0x0000000000007b1d */ /* 0x000ff00000010000 */
[----:B------:R-:W-:Y:S01]  /*0870*/  S2UR UR4, SR_CLOCKLO ;  /* 0x00000000000479c3 */ /* 0x000fe20000005000 */
[----:B------:R-:W-:Y:S01]  /*0880*/  NOP ;  /* 0x0000000000007918 */ /* 0x000fe20000000000 */
[----:B------:R-:W-:-:S06]  /*0890*/  LEA R2, R13, UR6, 0x2 ;  /* 0x000000060d027c11 */ /* 0x000fcc000f8e10ff */
[----:B------:R-:W0:Y:S02]  /*08a0*/  LDS R2, [R2] ;  /* 0x0000000002027984 */ /* 0x000e240000000800 */
[----:B0-----:R-:W-:-:S06]  /*08b0*/  LEA R4, R2, UR7, 0x2 ;  /* 0x0000000702047c11 */ /* 0x001fcc000f8e10ff */
        /* <DEDUP_REMOVED lines=508> */
[----:B------:R-:W0:Y:S01]  /*2880*/  LDS R13, [R13] ;  /* 0x000000000d0d7984 */ /* 0x000e220000000800 */
[----:B------:R-:W1:Y:S01]  /*2890*/  S2UR UR5, SR_CLOCKLO ;  /* 0x00000000000579c3 */ /* 0x000e620000005000 */
[----:B------:R-:W-:Y:S01]  /*28a0*/  NOP ;  /* 0x0000000000007918 */ /* 0x000fe20000000000 */
[----:B-1----:R-:W-:Y:S02]  /*28b0*/  UIADD3 UR4, UPT, UPT, -UR4, UR5, URZ ;  /* 0x0000000504047290 */ /* 0x002fe4000fffe1ff */
[----:B------:R-:W-:-:S04]  /*28c0*/  UIADD3 UR8, UPT, UPT, UR8, 0x1, URZ ;  /* 0x0000000108087890 */ /* 0x000fc8000fffe0ff */
[----:B------:R-:W-:-:S03]  /*28d0*/  UISETP.NE.AND UP0, UPT, UR8, URZ, UPT ;  /* 0x000000ff0800728c */ /* 0x000fc6000bf05270 */
[----:B------:R-:W1:Y:S02]  /*28e0*/  I2F.F64.U32 R4, UR4 ;  /* 0x0000000400047d12 */ /* 0x000e640008201800 */
[----:B-1----:R-:W-:-:S04]  /*28f0*/  DADD R8, R4, R8 ;  /* 0x0000000004087229 */ /* 0x002fc80000000008 */
[----:B0-----:R-:W-:Y:S07]  /*2900*/  BRA.U UP0, `(.L_x_7) ;  /* 0xffffffdd00d47547 */ /* 0x001fee000b83ffff */
[----:B------:R-:W-:-:S11]  /*2910*/  DMUL R8, R8, 0.0078125 ;  /* 0x3f80000008087828 */ /* 0x000fd60000000000 */
.L_x_6:
[----:B------:R-:W0:Y:S01]  /*2920*/  I2F.F64 R6, UR9 ;  /* 0x0000000900067d12 */ /* 0x000e220008201c00 */
[----:B------:R-:W-:Y:S01]  /*2930*/  IMAD.MOV.U32 R4, RZ, RZ, 0x1 ;  /* 0x00000001ff047424 */ /* 0x000fe200078e00ff */
[----:B------:R-:W-:-:S06]  /*2940*/  FSETP.GEU.AND P1, PT, |R9|, 6.5827683646048100446e-37, PT ;  /* 0x036000000900780b */ /* 0x000fcc0003f2e200 */
[----:B0-----:R-:W0:Y:S02]  /*2950*/  MUFU.RCP64H R5, R7 ;  /* 0x0000000700057308 */ /* 0x001e240000001800 */
[----:B0-----:R-:W-:-:S08]  /*2960*/  DFMA R10, -R6, R4, 1 ;  /* 0x3ff00000060a742b */ /* 0x001fd00000000104 */
[----:B------:R-:W-:-:S08]  /*2970*/  DFMA R10, R10, R10, R10 ;  /* 0x0000000a0a0a722b */ /* 0x000fd0000000000a */
[----:B------:R-:W-:-:S08]  /*2980*/  DFMA R10, R4, R10, R4 ;  /* 0x0000000a040a722b */ /* 0x000fd00000000004 */
[----:B------:R-:W-:-:S08]  /*2990*/  DFMA R4, -R6, R10, 1 ;  /* 0x3ff000000604742b */ /* 0x000fd0000000010a */
[----:B------:R-:W-:-:S08]  /*29a0*/  DFMA R4, R10, R4, R10 ;  /* 0x000000040a04722b */ /* 0x000fd0000000000a */
[----:B------:R-:W-:-:S08]  /*29b0*/  DMUL R10, R4, R8 ;  /* 0x00000008040a7228 */ /* 0x000fd00000000000 */
[----:B------:R-:W-:-:S08]  /*29c0*/  DFMA R14, -R6, R10, R8 ;  /* 0x0000000a060e722b */ /* 0x000fd00000000108 */
[----:B------:R-:W-:-:S10]  /*29d0*/  DFMA R4, R4, R14, R10 ;  /* 0x0000000e0404722b */ /* 0x000fd4000000000a */
[----:B------:R-:W-:-:S05]  /*29e0*/  FFMA R10, RZ, R7, R5 ;  /* 0x00000007ff0a7223 */ /* 0x000fca0000000005 */
[----:B------:R-:W-:-:S13]  /*29f0*/  FSETP.GT.AND P0, PT, |R10|, 1.469367938527859385e-39, PT ;  /* 0x001000000a00780b */ /* 0x000fda0003f04200 */
[----:B------:R-:W-:Y:S05]  /*2a00*/  @P0 BRA P1, `(.L_x_8) ;  /* 0x0000000000180947 */ /* 0x000fea0000800000 */
[----:B------:R-:W-:Y:S01]  /*2a10*/  IMAD.MOV.U32 R16, RZ, RZ, R8 ;  /* 0x000000ffff107224 */ /* 0x000fe200078e0008 */
[----:B------:R-:W-:Y:S01]  /*2a20*/  MOV R12, 0x2a50 ;  /* 0x00002a50000c7802 */ /* 0x000fe20000000f00 */
[----:B------:R-:W-:-:S07]  /*2a30*/  IMAD.MOV.U32 R17, RZ, RZ, R9 ;  /* 0x000000ffff117224 */ /* 0x000fce00078e0009 */
[----:B------:R-:W-:Y:S05]  /*2a40*/  CALL.REL.NOINC `($__internal_0_$__cuda_sm20_div_rn_f64_full) ;  /* 0x0000000000307944 */ /* 0x000fea0003c00000 */
[----:B------:R-:W-:Y:S02]  /*2a50*/  IMAD.MOV.U32 R4, RZ, RZ, R14 ;  /* 0x000000ffff047224 */ /* 0x000fe400078e000e */
[----:B------:R-:W-:-:S07]  /*2a60*/  IMAD.MOV.U32 R5, RZ, RZ, R15 ;  /* 0x000000ffff057224 */ /* 0x000fce00078e000f */
.L_x_8:
[----:B------:R-:W0:Y:S01]  /*2a70*/  S2UR UR4, SR_CTAID.X ;  /* 0x00000000000479c3 */ /* 0x000e220000002500 */
[----:B------:R-:W-:-:S07]  /*2a80*/  IMAD.IADD R13, R2, 0x1, R13 ;  /* 0x00000001020d7824 */ /* 0x000fce00078e020d */
[----:B------:R-:W1:Y:S08]  /*2a90*/  LDC.64 R6, c[0x0][0x398] ;  /* 0x0000e600ff067b82 */ /* 0x000e700000000a00 */
[----:B------:R-:W2:Y:S01]  /*2aa0*/  LDC.64 R8, c[0x0][0x380] ;  /* 0x0000e000ff087b82 */ /* 0x000ea20000000a00 */
[----:B0-----:R-:W-:-:S04]  /*2ab0*/  IMAD R11, R0, UR4, R3 ;  /* 0x00000004000b7c24 */ /* 0x001fc8000f8e0203 */
[----:B-1----:R-:W-:-:S05]  /*2ac0*/  IMAD.WIDE.U32 R2, R11, 0x4, R6 ;  /* 0x000000040b027825 */ /* 0x002fca00078e0006 */
[----:B------:R-:W-:Y:S01]  /*2ad0*/  STG.E desc[UR10][R2.64], R13 ;  /* 0x0000000d02007986 */ /* 0x000fe2000c10190a */
[----:B--2---:R-:W-:-:S05]  /*2ae0*/  IMAD.WIDE.U32 R6, R11, 0x8, R8 ;  /* 0x000000080b067825 */ /* 0x004fca00078e0008 */
[----:B------:R-:W-:Y:S01]  /*2af0*/  STG.E.64 desc[UR10][R6.64], R4 ;  /* 0x0000000406007986 */ /* 0x000fe2000c101b0a */
[----:B------:R-:W-:Y:S05]  /*2b00*/  EXIT ;  /* 0x000000000000794d */ /* 0x000fea0003800000 */
        .weak           $__internal_0_$__cuda_sm20_div_rn_f64_full
        .type           $__internal_0_$__cuda_sm20_div_rn_f64_full,@function
        .size           $__internal_0_$__cuda_sm20_div_rn_f64_full,(.L_x_15 - $__internal_0_$__cuda_sm20_div_rn_f64_full)
$__internal_0_$__cuda_sm20_div_rn_f64_full:
[C---:B------:R-:W-:Y:S01]  /*2b10*/  FSETP.GEU.AND P0, PT, |R7|.reuse, 1.469367938527859385e-39, PT ;  /* 0x001000000700780b */ /* 0x040fe20003f0e200 */
[--C-:B------:R-:W-:Y:S01]  /*2b20*/  IMAD.MOV.U32 R8, RZ, RZ, R6.reuse ;  /* 0x000000ffff087224 */ /* 0x100fe200078e0006 */
[C---:B------:R-:W-:Y:S01]  /*2b30*/  LOP3.LUT R4, R7.reuse, 0x800fffff, RZ, 0xc0, !PT ;  /* 0x800fffff07047812 */ /* 0x040fe200078ec0ff */
[----:B------:R-:W-:Y:S01]  /*2b40*/  IMAD.MOV.U32 R9, RZ, RZ, R7 ;  /* 0x000000ffff097224 */ /* 0x000fe200078e0007 */
[----:B------:R-:W-:Y:S01]  /*2b50*/  LOP3.LUT R19, R7, 0x7ff00000, RZ, 0xc0, !PT ;  /* 0x7ff0000007137812 */ /* 0x000fe200078ec0ff */
[----:B------:R-:W-:Y:S01]  /*2b60*/  IMAD.MOV.U32 R14, RZ, RZ, 0x1 ;  /* 0x00000001ff0e7424 */ /* 0x000fe200078e00ff */
[----:B------:R-:W-:Y:S01]  /*2b70*/  LOP3.LUT R5, R4, 0x3ff00000, RZ, 0xfc, !PT ;  /* 0x3ff0000004057812 */ /* 0x000fe200078efcff */
[----:B------:R-:W-:Y:S02]  /*2b80*/  IMAD.MOV.U32 R4, RZ, RZ, R6 ;  /* 0x000000ffff047224 */ /* 0x000fe400078e0006 */
[----:B------:R-:W-:Y:S02]  /*2b90*/  IMAD.MOV.U32 R7, RZ, RZ, R17 ;  /* 0x000000ffff077224 */ /* 0x000fe400078e0011 */
[----:B------:R-:W-:-:S02]  /*2ba0*/  IMAD.MOV.U32 R21, RZ, RZ, 0x1ca00000 ;  /* 0x1ca00000ff157424 */ /* 0x000fc400078e00ff */
[----:B------:R-:W-:Y:S01]  /*2bb0*/  @!P0 DMUL R4, R8, 8.98846567431157953865e+307 ;  /* 0x7fe0000008048828 */ /* 0x000fe20000000000 */
[----:B------:R-:W-:Y:S01]  /*2bc0*/  LOP3.LUT R20, R7, 0x7ff00000, RZ, 0xc0, !PT ;  /* 0x7ff0000007147812 */ /* 0x000fe200078ec0ff */
[----:B------:R-:W-:-:S03]  /*2bd0*/  IMAD.MOV.U32 R6, RZ, RZ, R16 ;  /* 0x000000ffff067224 */ /* 0x000fc600078e0010 */
[----:B------:R-:W-:Y:S01]  /*2be0*/  ISETP.GE.U32.AND P1, PT, R20, R19, PT ;  /* 0x000000131400720c */ /* 0x000fe20003f26070 */
[----:B------:R-:W0:Y:S01]  /*2bf0*/  MUFU.RCP64H R15, R5 ;  /* 0x00000005000f7308 */ /* 0x000e220000001800 */
[----:B------:R-:W-:Y:S01]  /*2c00*/  IMAD.MOV.U32 R22, RZ, RZ, R20 ;  /* 0x000000ffff167224 */ /* 0x000fe200078e0014 */
[----:B0-----:R-:W-:-:S08]  /*2c10*/  DFMA R10, R14, -R4, 1 ;  /* 0x3ff000000e0a742b */ /* 0x001fd00000000804 */
[----:B------:R-:W-:-:S08]  /*2c20*/  DFMA R10, R10, R10, R10 ;  /* 0x0000000a0a0a722b */ /* 0x000fd0000000000a */
[----:B------:R-:W-:Y:S01]  /*2c30*/  DFMA R14, R14, R10, R14 ;  /* 0x0000000a0e0e722b */ /* 0x000fe2000000000e */
[----:B------:R-:W-:Y:S01]  /*2c40*/  SEL R11, R21, 0x63400000, !P1 ;  /* 0x63400000150b7807 */ /* 0x000fe20004800000 */
[----:B------:R-:W-:Y:S01]  /*2c50*/  IMAD.MOV.U32 R10, RZ, RZ, R6 ;  /* 0x000000ffff0a7224 */ /* 0x000fe200078e0006 */
[----:B------:R-:W-:Y:S02]  /*2c60*/  FSETP.GEU.AND P1, PT, |R7|, 1.469367938527859385e-39, PT ;  /* 0x001000000700780b */ /* 0x000fe40003f2e200 */
[----:B------:R-:W-:-:S03]  /*2c70*/  LOP3.LUT R11, R11, 0x800fffff, R7, 0xf8, !PT ;  /* 0x800fffff0b0b7812 */ /* 0x000fc600078ef807 */
[----:B------:R-:W-:-:S08]  /*2c80*/  DFMA R16, R14, -R4, 1 ;  /* 0x3ff000000e10742b */ /* 0x000fd00000000804 */
[----:B------:R-:W-:Y:S01]  /*2c90*/  DFMA R14, R14, R16, R14 ;  /* 0x000000100e0e722b */ /* 0x000fe2000000000e */
[----:B------:R-:W-:Y:S10]  /*2ca0*/  @P1 BRA `(.L_x_9) ;  /* 0x0000000000201947 */ /* 0x000ff40003800000 */
[----:B------:R-:W-:Y:S01]  /*2cb0*/  LOP3.LUT R17, R9, 0x7ff00000, RZ, 0xc0, !PT ;  /* 0x7ff0000009117812 */ /* 0x000fe200078ec0ff */
[----:B------:R-:W-:-:S03]  /*2cc0*/  IMAD.MOV.U32 R16, RZ, RZ, RZ ;  /* 0x000000ffff107224 */ /* 0x000fc600078e00ff */
[----:B------:R-:W-:-:S04]  /*2cd0*/  ISETP.GE.U32.AND P1, PT, R20, R17, PT ;  /* 0x000000111400720c */ /* 0x000fc80003f26070 */
[----:B------:R-:W-:-:S04]  /*2ce0*/  SEL R17, R21, 0x63400000, !P1 ;  /* 0x6340000015117807 */ /* 0x000fc80004800000 */
[----:B------:R-:W-:-:S04]  /*2cf0*/  LOP3.LUT R17, R17, 0x80000000, R7, 0xf8, !PT ;  /* 0x8000000011117812 */ /* 0x000fc800078ef807 */
[----:B------:R-:W-:-:S06]  /*2d00*/  LOP3.LUT R17, R17, 0x100000, RZ, 0xfc, !PT ;  /* 0x0010000011117812 */ /* 0x000fcc00078efcff */
[----:B------:R-:W-:-:S10]  /*2d10*/  DFMA R10, R10, 2, -R16 ;  /* 0x400000000a0a782b */ /* 0x000fd40000000810 */
[----:B------:R-:W-:-:S07]  /*2d20*/  LOP3.LUT R22, R11, 0x7ff00000, RZ, 0xc0, !PT ;  /* 0x7ff000000b167812 */ /* 0x000fce00078ec0ff */
.L_x_9:
[----:B------:R-:W-:Y:S01]  /*2d30*/  IMAD.MOV.U32 R23, RZ, RZ, R19 ;  /* 0x000000ffff177224 */ /* 0x000fe200078e0013 */
[----:B------:R-:W-:Y:S01]  /*2d40*/  @!P0 LOP3.LUT R23, R5, 0x7ff00000, RZ, 0xc0, !PT ;  /* 0x7ff0000005178812 */ /* 0x000fe200078ec0ff */
[----:B------:R-:W-:Y:S01]  /*2d50*/  VIADD R24, R22, 0xffffffff ;  /* 0xffffffff16187836 */ /* 0x000fe20000000000 */
[----:B------:R-:W-:-:S03]  /*2d60*/  DMUL R16, R14, R10 ;  /* 0x0000000a0e107228 */ /* 0x000fc60000000000 */
[----:B------:R-:W-:Y:S01]  /*2d70*/  VIADD R25, R23, 0xffffffff ;  /* 0xffffffff17197836 */ /* 0x000fe20000000000 */
[----:B------:R-:W-:-:S04]  /*2d80*/  ISETP.GT.U32.AND P0, PT, R24, 0x7feffffe, PT ;  /* 0x7feffffe1800780c */ /* 0x000fc80003f04070 */
[----:B------:R-:W-:Y:S01]  /*2d90*/  ISETP.GT.U32.OR P0, PT, R25, 0x7feffffe, P0 ;  /* 0x7feffffe1900780c */ /* 0x000fe20000704470 */
[----:B------:R-:W-:-:S08]  /*2da0*/  DFMA R18, R16, -R4, R10 ;  /* 0x800000041012722b */ /* 0x000fd0000000000a */
[----:B------:R-:W-:-:S04]  /*2db0*/  DFMA R18, R14, R18, R16 ;  /* 0x000000120e12722b */ /* 0x000fc80000000010 */
[----:B------:R-:W-:Y:S07]  /*2dc0*/  @P0 BRA `(.L_x_10) ;  /* 0x00000000006c0947 */ /* 0x000fee0003800000 */
[----:B------:R-:W-:-:S04]  /*2dd0*/  LOP3.LUT R7, R9, 0x7ff00000, RZ, 0xc0, !PT ;  /* 0x7ff0000009077812 */ /* 0x000fc800078ec0ff */
[CC--:B------:R-:W-:Y:S02]  /*2de0*/  VIADDMNMX R6, R20.reuse, -R7.reuse, 0xb9600000, !PT ;  /* 0xb960000014067446 */ /* 0x0c0fe40007800907 */
[----:B------:R-:W-:Y:S02]  /*2df0*/  ISETP.GE.U32.AND P0, PT, R20, R7, PT ;  /* 0x000000071400720c */ /* 0x000fe40003f06070 */
[----:B------:R-:W-:Y:S02]  /*2e00*/  VIMNMX R6, PT, PT, R6, 0x46a00000, PT ;  /* 0x46a0000006067848 */ /* 0x000fe40003fe0100 */
[----:B------:R-:W-:-:S05]  /*2e10*/  SEL R21, R21, 0x63400000, !P0 ;  /* 0x6340000015157807 */ /* 0x000fca0004000000 */
[----:B------:R-:W-:Y:S02]  /*2e20*/  IMAD.IADD R16, R6, 0x1, -R21 ;  /* 0x0000000106107824 */ /* 0x000fe400078e0a15 */
[----:B------:R-:W-:Y:S02]  /*2e30*/  IMAD.MOV.U32 R6, RZ, RZ, RZ ;  /* 0x000000ffff067224 */ /* 0x000fe400078e00ff */
[----:B------:R-:W-:-:S06]  /*2e40*/  VIADD R7, R16, 0x7fe00000 ;  /* 0x7fe0000010077836 */ /* 0x000fcc0000000000 */
[----:B------:R-:W-:-:S10]  /*2e50*/  DMUL R14, R18, R6 ;  /* 0x00000006120e7228 */ /* 0x000fd40000000000 */
[----:B------:R-:W-:-:S13]  /*2e60*/  FSETP.GTU.AND P0, PT, |R15|, 1.469367938527859385e-39, PT ;  /* 0x001000000f00780b */ /* 0x000fda0003f0c200 */
[----:B------:R-:W-:Y:S05]  /*2e70*/  @P0 BRA `(.L_x_11) ;  /* 0x0000000000940947 */ /* 0x000fea0003800000 */
[----:B------:R-:W-:Y:S01]  /*2e80*/  DFMA R4, R18, -R4, R10 ;  /* 0x800000041204722b */ /* 0x000fe2000000000a */
[----:B------:R-:W-:-:S09]  /*2e90*/  IMAD.MOV.U32 R6, RZ, RZ, RZ ;  /* 0x000000ffff067224 */ /* 0x000fd200078e00ff */
[C---:B------:R-:W-:Y:S02]  /*2ea0*/  FSETP.NEU.AND P0, PT, R5.reuse, RZ, PT ;  /* 0x000000ff0500720b */ /* 0x040fe40003f0d000 */
[----:B------:R-:W-:-:S04]  /*2eb0*/  LOP3.LUT R9, R5, 0x80000000, R9, 0x48, !PT ;  /* 0x8000000005097812 */ /* 0x000fc800078e4809 */
[----:B------:R-:W-:-:S07]  /*2ec0*/  LOP3.LUT R7, R9, R7, RZ, 0xfc, !PT ;  /* 0x0000000709077212 */ /* 0x000fce00078efcff */
[----:B------:R-:W-:Y:S05]  /*2ed0*/  @!P0 BRA `(.L_x_11) ;  /* 0x00000000007c8947 */ /* 0x000fea0003800000 */
[----:B------:R-:W-:Y:S01]  /*2ee0*/  IMAD.MOV R5, RZ, RZ, -R16 ;  /* 0x000000ffff057224 */ /* 0x000fe200078e0a10 */
[----:B------:R-:W-:Y:S01]  /*2ef0*/  DMUL.RP R6, R18, R6 ;  /* 0x0000000612067228 */ /* 0x000fe20000008000 */
[----:B------:R-:W-:-:S06]  /*2f00*/  IMAD.MOV.U32 R4, RZ, RZ, RZ ;  /* 0x000000ffff047224 */ /* 0x000fcc00078e00ff */
[----:B------:R-:W-:-:S03]  /*2f10*/  DFMA R4, R14, -R4, R18 ;  /* 0x800000040e04722b */ /* 0x000fc60000000012 */
[----:B------:R-:W-:-:S03]  /*2f20*/  LOP3.LUT R9, R7, R9, RZ, 0x3c, !PT ;  /* 0x0000000907097212 */ /* 0x000fc600078e3cff */
[----:B------:R-:W-:-:S04]  /*2f30*/  IADD3 R4, PT, PT, -R16, -0x43300000, RZ ;  /* 0xbcd0000010047810 */ /* 0x000fc80007ffe1ff */
[----:B------:R-:W-:-:S04]  /*2f40*/  FSETP.NEU.AND P0, PT, |R5|, R4, PT ;  /* 0x000000040500720b */ /* 0x000fc80003f0d200 */
[----:B------:R-:W-:Y:S02]  /*2f50*/  FSEL R14, R6, R14, !P0 ;  /* 0x0000000e060e7208 */ /* 0x000fe40004000000 */
[----:B------:R-:W-:Y:S01]  /*2f60*/  FSEL R15, R9, R15, !P0 ;  /* 0x0000000f090f7208 */ /* 0x000fe20004000000 */
[----:B------:R-:W-:Y:S06]  /*2f70*/  BRA `(.L_x_11) ;  /* 0x0000000000547947 */ /* 0x000fec0003800000 */
.L_x_10:
[----:B------:R-:W-:-:S14]  /*2f80*/  DSETP.NAN.AND P0, PT, R6, R6, PT ;  /* 0x000000060600722a */ /* 0x000fdc0003f08000 */
[----:B------:R-:W-:Y:S05]  /*2f90*/  @P0 BRA `(.L_x_12) ;  /* 0x0000000000440947 */ /* 0x000fea0003800000 */
[----:B------:R-:W-:-:S14]  /*2fa0*/  DSETP.NAN.AND P0, PT, R8, R8, PT ;  /* 0x000000080800722a */ /* 0x000fdc0003f08000 */
[----:B------:R-:W-:Y:S05]  /*2fb0*/  @P0 BRA `(.L_x_13) ;  /* 0x0000000000300947 */ /* 0x000fea0003800000 */
[----:B------:R-:W-:Y:S01]  /*2fc0*/  ISETP.NE.AND P0, PT, R22, R23, PT ;  /* 0x000000171600720c */ /* 0x000fe20003f05270 */
[----:B------:R-:W-:Y:S02]  /*2fd0*/  IMAD.MOV.U32 R14, RZ, RZ, 0x0 ;  /* 0x00000000ff0e7424 */ /* 0x000fe400078e00ff */
[----:B------:R-:W-:-:S10]  /*2fe0*/  IMAD.MOV.U32 R15, RZ, RZ, -0x80000 ;  /* 0xfff80000ff0f7424 */ /* 0x000fd400078e00ff */
[----:B------:R-:W-:Y:S05]  /*2ff0*/  @!P0 BRA `(.L_x_11) ;  /* 0x0000000000348947 */ /* 0x000fea0003800000 */
[----:B------:R-:W-:Y:S02]  /*3000*/  ISETP.NE.AND P0, PT, R22, 0x7ff00000, PT ;  /* 0x7ff000001600780c */ /* 0x000fe40003f05270 */
[----:B------:R-:W-:Y:S02]  /*3010*/  LOP3.LUT R15, R7, 0x80000000, R9, 0x48, !PT ;  /* 0x80000000070f7812 */ /* 0x000fe400078e4809 */
[----:B------:R-:W-:-:S13]  /*3020*/  ISETP.EQ.OR P0, PT, R23, RZ, !P0 ;  /* 0x000000ff1700720c */ /* 0x000fda0004702670 */
[----:B------:R-:W-:Y:S01]  /*3030*/  @P0 LOP3.LUT R4, R15, 0x7ff00000, RZ, 0xfc, !PT ;  /* 0x7ff000000f040812 */ /* 0x000fe200078efcff */
[----:B------:R-:W-:Y:S02]  /*3040*/  @!P0 IMAD.MOV.U32 R14, RZ, RZ, RZ ;  /* 0x000000ffff0e8224 */ /* 0x000fe400078e00ff */
[----:B------:R-:W-:Y:S02]  /*3050*/  @P0 IMAD.MOV.U32 R14, RZ, RZ, RZ ;  /* 0x000000ffff0e0224 */ /* 0x000fe400078e00ff */
[----:B------:R-:W-:Y:S01]  /*3060*/  @P0 IMAD.MOV.U32 R15, RZ, RZ, R4 ;  /* 0x000000ffff0f0224 */ /* 0x000fe200078e0004 */
[----:B------:R-:W-:Y:S06]  /*3070*/  BRA `(.L_x_11) ;  /* 0x0000000000147947 */ /* 0x000fec0003800000 */
.L_x_13:
[----:B------:R-:W-:Y:S01]  /*3080*/  LOP3.LUT R15, R9, 0x80000, RZ, 0xfc, !PT ;  /* 0x00080000090f7812 */ /* 0x000fe200078efcff */
[----:B------:R-:W-:Y:S01]  /*3090*/  IMAD.MOV.U32 R14, RZ, RZ, R8 ;  /* 0x000000ffff0e7224 */ /* 0x000fe200078e0008 */
[----:B------:R-:W-:Y:S06]  /*30a0*/  BRA `(.L_x_11) ;  /* 0x0000000000087947 */ /* 0x000fec0003800000 */
.L_x_12:
[----:B------:R-:W-:Y:S01]  /*30b0*/  LOP3.LUT R15, R7, 0x80000, RZ, 0xfc, !PT ;  /* 0x00080000070f7812 */ /* 0x000fe200078efcff */
[----:B------:R-:W-:-:S07]  /*30c0*/  IMAD.MOV.U32 R14, RZ, RZ, R6 ;  /* 0x000000ffff0e7224 */ /* 0x000fce00078e0006 */
.L_x_11:
[----:B------:R-:W-:Y:S02]  /*30d0*/  IMAD.MOV.U32 R4, RZ, RZ, R12 ;  /* 0x000000ffff047224 */ /* 0x000fe400078e000c */
[----:B------:R-:W-:-:S04]  /*30e0*/  IMAD.MOV.U32 R5, RZ, RZ, 0x0 ;  /* 0x00000000ff057424 */ /* 0x000fc800078e00ff */
[----:B------:R-:W-:Y:S05]  /*30f0*/  RET.REL.NODEC R4 `(_Z14shared_model_1PdPiS0_S0_i) ;  /* 0xffffffcc04c07950 */ /* 0x000fea0003c3ffff */
.L_x_14:
[----:B------:R-:W-:-:S00]  /*3100*/  BRA `(.L_x_14) ;  /* 0xfffffffc00fc7947 */ /* 0x000fc0000383ffff */
[----:B------:R-:W-:-:S00]  /*3110*/  NOP ;  /* 0x0000000000007918 */ /* 0x000fc00000000000 */
        /* <DEDUP_REMOVED lines=14> */
.L_x_15:


//--------------------- .nv.shared._Z14shared_model_1PdPiS0_S0_i --------------------------
	.section	.nv.shared._Z14shared_model_1PdPiS0_S0_i,"aw",@nobits
	.sectionflags	@""
	.align	4
.nv.shared._Z14shared_model_1PdPiS0_S0_i:
	.zero		9216


//--------------------- .nv.shared.reserved.0     --------------------------
	.section	.nv.shared.reserved.0,"aw",@nobits
	.weak		__nv_reservedSMEM_offset_0_alias
	.size		__nv_reservedSMEM_offset_0_alias, 0, 64
	.other		__nv_reservedSMEM_offset_0_alias,@"STO_CUDA_RESERVED_SHARED STV_DEFAULT"
__nv_reservedSMEM_offset_0_alias:
	.zero		0
	.zero		64


//--------------------- .nv.constant0._Z14shared_model_1PdPiS0_S0_i --------------------------
	.section	.nv.constant0._Z14shared_model_1PdPiS0_S0_i,"a",@progbits
	.sectionflags	@""
	.align	4
.nv.constant0._Z14shared_model_1PdPiS0_S0_i:
	.zero		932


//--------------------- SYMBOLS --------------------------

	.type		.nv.reservedSmem.offset0,@object
	.size		.nv.reservedSmem.offset0,0x4
	.type		.nv.reservedSmem.cap,@object
	.size		.nv.reservedSmem.cap,0x4
